def matmul_kernel(
    a_ptr,
    b_ptr,
    c_ptr,
    M,
    N,
    K,
    stride_am,
    stride_ak,
    stride_bk,
    stride_bn,
    stride_cm,
    stride_cn,
    BLOCK_M: tl.constexpr,
    BLOCK_N: tl.constexpr,
    BLOCK_K: tl.constexpr,
    GROUP_M: tl.constexpr,
):
    pid = tl.program_id(axis=0)
    num_pid_m = tl.cdiv(M, BLOCK_M)
    num_pid_n = tl.cdiv(N, BLOCK_N)
    num_pid_in_group = GROUP_M * num_pid_n
    group_id = pid // num_pid_in_group
    first_pid_m = group_id * GROUP_M
    group_size_m = min(num_pid_m - first_pid_m, GROUP_M)
    pid_m = first_pid_m + ((pid % num_pid_in_group) % group_size_m)
    pid_n = (pid % num_pid_in_group) // group_size_m

    offs_am = (pid_m * BLOCK_M + tl.arange(0, BLOCK_M)) % M
    offs_bn = (pid_n * BLOCK_N + tl.arange(0, BLOCK_N)) % N
    offs_k = tl.arange(0, BLOCK_K)
    a_ptrs = a_ptr + offs_am[:, None] * stride_am + offs_k[None, :] * stride_ak
    b_ptrs = b_ptr + offs_k[:, None] * stride_bk + offs_bn[None, :] * stride_bn

    acc = tl.zeros((BLOCK_M, BLOCK_N), dtype=tl.float32)
    for kk in range(0, tl.cdiv(K, BLOCK_K)):
        a = tl.load(a_ptrs, mask=offs_k[None, :] < K - kk * BLOCK_K, other=0.0)
        b = tl.load(b_ptrs, mask=offs_k[:, None] < K - kk * BLOCK_K, other=0.0)
        acc = tl.dot(a, b, acc)
        a_ptrs += BLOCK_K * stride_ak
        b_ptrs += BLOCK_K * stride_bk

    c = acc.to(c_ptr.dtype.element_ty)
    offs_cm = pid_m * BLOCK_M + tl.arange(0, BLOCK_M)
    offs_cn = pid_n * BLOCK_N + tl.arange(0, BLOCK_N)
    c_ptrs = c_ptr + offs_cm[:, None] * stride_cm + offs_cn[None, :] * stride_cn
    mask = (offs_cm[:, None] < M) & (offs_cn[None, :] < N)
    tl.store(c_ptrs, c, mask=mask)

# config = {"BLOCK_K": 32, "BLOCK_M": 64, "BLOCK_N": 256, "GROUP_M": 8, "arch": "sm_90", "dtype": "fp8e4m3", "num_ctas": 2, "num_stages": 3, "num_warps": 4}
# arch = sm_90


// ===== COMPILED SASS (sm_90a) =====

	.target	sm_90a

	.elftype	@"ET_EXEC"


//--------------------- .note.nv.tkinfo           --------------------------
	.section	.note.nv.tkinfo,"",@"SHT_NOTE"
	.sectionflags	@"SHF_NOTE_NV_TKINFO"
	.tkinfo
        /*0018*/ 	.word	0x00000002
        /*0030*/ 	.string	""
        /*0030*/ 	.string	"ptxas"
        /*0030*/ 	.string	"Cuda compilation tools, release 13.0, V13.0.88"
        /*0030*/ 	.string	"Build cuda_13.0.r13.0/compiler.36424714_0"
        /*0030*/ 	.string	"-v  -suppress-debug-info  -lineinfo  -arch sm_90a "



//--------------------- .note.nv.cuinfo           --------------------------
	.section	.note.nv.cuinfo,"",@"SHT_NOTE"
	.sectionflags	@"SHF_NOTE_NV_CUINFO"
        /*0018*/ 	.short	0x0002
        /*001a*/ 	.short	0x005a
        /*001c*/ 	.short	0x0082
	.zero		2


//--------------------- .nv.info                  --------------------------
	.section	.nv.info,"",@"SHT_CUDA_INFO"
	.align	4


	//----- nvinfo : EIATTR_REGCOUNT
	.align		4
        /*0000*/ 	.byte	0x04, 0x2f
        /*0002*/ 	.short	(.L_1 - .L_0)
	.align		4
.L_0:
        /*0004*/ 	.word	index@(matmul_kernel)
        /*0008*/ 	.word	0x000000ff


	//----- nvinfo : EIATTR_FRAME_SIZE
	.align		4
.L_1:
        /*000c*/ 	.byte	0x04, 0x11
        /*000e*/ 	.short	(.L_3 - .L_2)
	.align		4
.L_2:
        /*0010*/ 	.word	index@(matmul_kernel)
        /*0014*/ 	.word	0x00000000


	//----- nvinfo : EIATTR_MIN_STACK_SIZE
	.align		4
.L_3:
        /*0018*/ 	.byte	0x04, 0x12
        /*001a*/ 	.short	(.L_5 - .L_4)
	.align		4
.L_4:
        /*001c*/ 	.word	index@(matmul_kernel)
        /*0020*/ 	.word	0x00000000
.L_5:


//--------------------- .nv.compat                --------------------------
	.section	.nv.compat,"",@"SHT_CUDA_COMPAT_INFO"
	.align	4
        /*0000*/ 	.byte	0x02, 0x09, 0x01, 0x00, 0x02, 0x02, 0x04, 0x00, 0x02, 0x05, 0x05, 0x00, 0x03, 0x07, 0x01, 0x01
        /*0010*/ 	.byte	0x02, 0x03, 0x00, 0x00, 0x02, 0x06, 0x01, 0x00, 0x04, 0x0b, 0x08, 0x00, 0x00, 0x00, 0x00, 0x00
        /*0020*/ 	.byte	0x00, 0x00, 0x00, 0x00


//--------------------- .nv.info.matmul_kernel    --------------------------
	.section	.nv.info.matmul_kernel,"",@"SHT_CUDA_INFO"
	.sectionflags	@""
	.align	4


	//----- nvinfo : EIATTR_CUDA_API_VERSION
	.align		4
        /*0000*/ 	.byte	0x04, 0x37
        /*0002*/ 	.short	(.L_7 - .L_6)
.L_6:
        /*0004*/ 	.word	0x00000082


	//----- nvinfo : EIATTR_KPARAM_INFO
	.align		4
.L_7:
        /*0008*/ 	.byte	0x04, 0x17
        /*000a*/ 	.short	(.L_9 - .L_8)
.L_8:
        /*000c*/ 	.word	0x00000000
        /*0010*/ 	.short	0x000d
        /*0012*/ 	.short	0x0048
        /*0014*/ 	.byte	0x00, 0xf4, 0x21, 0x00


	//----- nvinfo : EIATTR_KPARAM_INFO
	.align		4
.L_9:
        /*0018*/ 	.byte	0x04, 0x17
        /*001a*/ 	.short	(.L_11 - .L_10)
.L_10:
        /*001c*/ 	.word	0x00000000
        /*0020*/ 	.short	0x000c
        /*0022*/ 	.short	0x0040
        /*0024*/ 	.byte	0x00, 0xf4, 0x21, 0x00


	//----- nvinfo : EIATTR_KPARAM_INFO
	.align		4
.L_11:
        /*0028*/ 	.byte	0x04, 0x17
        /*002a*/ 	.short	(.L_13 - .L_12)
.L_12:
        /*002c*/ 	.word	0x00000000
        /*0030*/ 	.short	0x000b
        /*0032*/ 	.short	0x0038
        /*0034*/ 	.byte	0x00, 0xf0, 0x11, 0x00


	//----- nvinfo : EIATTR_KPARAM_INFO
	.align		4
.L_13:
        /*0038*/ 	.byte	0x04, 0x17
        /*003a*/ 	.short	(.L_15 - .L_14)
.L_14:
        /*003c*/ 	.word	0x00000000
        /*0040*/ 	.short	0x000a
        /*0042*/ 	.short	0x0034
        /*0044*/ 	.byte	0x00, 0xf0, 0x11, 0x00


	//----- nvinfo : EIATTR_KPARAM_INFO
	.align		4
.L_15:
        /*0048*/ 	.byte	0x04, 0x17
        /*004a*/ 	.short	(.L_17 - .L_16)
.L_16:
        /*004c*/ 	.word	0x00000000
        /*0050*/ 	.short	0x0009
        /*0052*/ 	.short	0x0030
        /*0054*/ 	.byte	0x00, 0xf0, 0x11, 0x00


	//----- nvinfo : EIATTR_KPARAM_INFO
	.align		4
.L_17:
        /*0058*/ 	.byte	0x04, 0x17
        /*005a*/ 	.short	(.L_19 - .L_18)
.L_18:
        /*005c*/ 	.word	0x00000000
        /*0060*/ 	.short	0x0008
        /*0062*/ 	.short	0x002c
        /*0064*/ 	.byte	0x00, 0xf0, 0x11, 0x00


	//----- nvinfo : EIATTR_KPARAM_INFO
	.align		4
.L_19:
        /*0068*/ 	.byte	0x04, 0x17
        /*006a*/ 	.short	(.L_21 - .L_20)
.L_20:
        /*006c*/ 	.word	0x00000000
        /*0070*/ 	.short	0x0007
        /*0072*/ 	.short	0x0028
        /*0074*/ 	.byte	0x00, 0xf0, 0x11, 0x00


	//----- nvinfo : EIATTR_KPARAM_INFO
	.align		4
.L_21:
        /*0078*/ 	.byte	0x04, 0x17
        /*007a*/ 	.short	(.L_23 - .L_22)
.L_22:
        /*007c*/ 	.word	0x00000000
        /*0080*/ 	.short	0x0006
        /*0082*/ 	.short	0x0024
        /*0084*/ 	.byte	0x00, 0xf0, 0x11, 0x00


	//----- nvinfo : EIATTR_KPARAM_INFO
	.align		4
.L_23:
        /*0088*/ 	.byte	0x04, 0x17
        /*008a*/ 	.short	(.L_25 - .L_24)
.L_24:
        /*008c*/ 	.word	0x00000000
        /*0090*/ 	.short	0x0005
        /*0092*/ 	.short	0x0020
        /*0094*/ 	.byte	0x00, 0xf0, 0x11, 0x00


	//----- nvinfo : EIATTR_KPARAM_INFO
	.align		4
.L_25:
        /*0098*/ 	.byte	0x04, 0x17
        /*009a*/ 	.short	(.L_27 - .L_26)
.L_26:
        /*009c*/ 	.word	0x00000000
        /*00a0*/ 	.short	0x0004
        /*00a2*/ 	.short	0x001c
        /*00a4*/ 	.byte	0x00, 0xf0, 0x11, 0x00


	//----- nvinfo : EIATTR_KPARAM_INFO
	.align		4
.L_27:
        /*00a8*/ 	.byte	0x04, 0x17
        /*00aa*/ 	.short	(.L_29 - .L_28)
.L_28:
        /*00ac*/ 	.word	0x00000000
        /*00b0*/ 	.short	0x0003
        /*00b2*/ 	.short	0x0018
        /*00b4*/ 	.byte	0x00, 0xf0, 0x11, 0x00


	//----- nvinfo : EIATTR_KPARAM_INFO
	.align		4
.L_29:
        /*00b8*/ 	.byte	0x04, 0x17
        /*00ba*/ 	.short	(.L_31 - .L_30)
.L_30:
        /*00bc*/ 	.word	0x00000000
        /*00c0*/ 	.short	0x0002
        /*00c2*/ 	.short	0x0010
        /*00c4*/ 	.byte	0x00, 0xf4, 0x21, 0x00


	//----- nvinfo : EIATTR_KPARAM_INFO
	.align		4
.L_31:
        /*00c8*/ 	.byte	0x04, 0x17
        /*00ca*/ 	.short	(.L_33 - .L_32)
.L_32:
        /*00cc*/ 	.word	0x00000000
        /*00d0*/ 	.short	0x0001
        /*00d2*/ 	.short	0x0008
        /*00d4*/ 	.byte	0x00, 0xf4, 0x21, 0x00


	//----- nvinfo : EIATTR_KPARAM_INFO
	.align		4
.L_33:
        /*00d8*/ 	.byte	0x04, 0x17
        /*00da*/ 	.short	(.L_35 - .L_34)
.L_34:
        /*00dc*/ 	.word	0x00000000
        /*00e0*/ 	.short	0x0000
        /*00e2*/ 	.short	0x0000
        /*00e4*/ 	.byte	0x00, 0xf4, 0x21, 0x00


	//----- nvinfo : EIATTR_EXPLICIT_CLUSTER
	.align		4
.L_35:
        /*00e8*/ 	.byte	0x01, 0x3e
	.zero		2


	//----- nvinfo : EIATTR_CTA_PER_CLUSTER
	.align		4
        /*00ec*/ 	.byte	0x04, 0x3d
        /*00ee*/ 	.short	(.L_37 - .L_36)
.L_36:
        /*00f0*/ 	.word	0x00000002
        /*00f4*/ 	.word	0x00000001
        /*00f8*/ 	.word	0x00000001


	//----- nvinfo : EIATTR_SPARSE_MMA_MASK
	.align		4
.L_37:
        /*00fc*/ 	.byte	0x03, 0x50
        /*00fe*/ 	.short	0x0000


	//----- nvinfo : EIATTR_MAXREG_COUNT
	.align		4
        /*0100*/ 	.byte	0x03, 0x1b
        /*0102*/ 	.short	0x00ff


	//----- nvinfo : EIATTR_NUM_BARRIERS
	.align		4
        /*0104*/ 	.byte	0x02, 0x4c
        /*0106*/ 	.byte	0x01
	.zero		1


	//----- nvinfo : EIATTR_MERCURY_ISA_VERSION
	.align		4
        /*0108*/ 	.byte	0x03, 0x5f
        /*010a*/ 	.short	0x0101


	//----- nvinfo : EIATTR_EXIT_INSTR_OFFSETS
	.align		4
        /*010c*/ 	.byte	0x04, 0x1c
        /*010e*/ 	.short	(.L_39 - .L_38)


	//   ....[0]....
.L_38:
        /*0110*/ 	.word	0x00006f80


	//   ....[1]....
        /*0114*/ 	.word	0x00006fa0


	//----- nvinfo : EIATTR_REQNTID
	.align		4
.L_39:
        /*0118*/ 	.byte	0x04, 0x10
        /*011a*/ 	.short	(.L_41 - .L_40)
.L_40:
        /*011c*/ 	.word	0x00000080
        /*0120*/ 	.word	0x00000001
        /*0124*/ 	.word	0x00000001


	//----- nvinfo : EIATTR_CBANK_PARAM_SIZE
	.align		4
.L_41:
        /*0128*/ 	.byte	0x03, 0x19
        /*012a*/ 	.short	0x0050


	//----- nvinfo : EIATTR_PARAM_CBANK
	.align		4
        /*012c*/ 	.byte	0x04, 0x0a
        /*012e*/ 	.short	(.L_43 - .L_42)
	.align		4
.L_42:
        /*0130*/ 	.word	index@(.nv.constant0.matmul_kernel)
        /*0134*/ 	.short	0x0210
        /*0136*/ 	.short	0x0050


	//----- nvinfo : EIATTR_SW_WAR
	.align		4
.L_43:
        /*0138*/ 	.byte	0x04, 0x36
        /*013a*/ 	.short	(.L_45 - .L_44)
.L_44:
        /*013c*/ 	.word	0x00000008
.L_45:


//--------------------- .nv.callgraph             --------------------------
	.section	.nv.callgraph,"",@"SHT_CUDA_CALLGRAPH"
	.align	4
	.sectionentsize	8
	.align		4
        /*0000*/ 	.word	0x00000000
	.align		4
        /*0004*/ 	.word	0xffffffff
	.align		4
        /*0008*/ 	.word	0x00000000
	.align		4
        /*000c*/ 	.word	0xfffffffe
	.align		4
        /*0010*/ 	.word	0x00000000
	.align		4
        /*0014*/ 	.word	0xfffffffd
	.align		4
        /*0018*/ 	.word	0x00000000
	.align		4
        /*001c*/ 	.word	0xfffffffc


//--------------------- .text.matmul_kernel       --------------------------
	.section	.text.matmul_kernel,"ax",@progbits
	.align	128
        .global         matmul_kernel
        .type           matmul_kernel,@function
        .size           matmul_kernel,(.L_x_3 - matmul_kernel)
        .other          matmul_kernel,@"STO_CUDA_ENTRY STV_DEFAULT"
matmul_kernel:
.text.matmul_kernel:
[----:B------:R-:W0:Y:S08]  /*0000*/  LDC R1, c[0x0][0x28] ;  /* 0x00000a00ff017b82 */ /* 0x000e300000000800 */
[----:B------:R-:W1:Y:S01]  /*0010*/  LDC.64 R88, c[0x0][0x228] ;  /* 0x00008a00ff587b82 */ /* 0x000e620000000a00 */
[----:B------:R-:W-:Y:S01]  /*0020*/  UMOV UR5, 0x400 ;  /* 0x0000040000057882 */ /* 0x000fe20000000000 */
[----:B------:R-:W-:Y:S01]  /*0030*/  ULDC.64 UR12, c[0x0][0x208] ;  /* 0x00008200000c7ab9 */ /* 0x000fe20000000a00 */
[----:B------:R-:W-:-:S02]  /*0040*/  CS2R R24, SRZ ;  /* 0x0000000000187805 */ /* 0x000fc4000001ff00 */
[----:B------:R-:W-:Y:S02]  /*0050*/  CS2R R26, SRZ ;  /* 0x00000000001a7805 */ /* 0x000fe4000001ff00 */
[----:B------:R-:W-:Y:S02]  /*0060*/  CS2R R28, SRZ ;  /* 0x00000000001c7805 */ /* 0x000fe4000001ff00 */
[----:B------:R-:W-:Y:S02]  /*0070*/  CS2R R30, SRZ ;  /* 0x00000000001e7805 */ /* 0x000fe4000001ff00 */
[----:B------:R-:W-:Y:S01]  /*0080*/  CS2R R32, SRZ ;  /* 0x0000000000207805 */ /* 0x000fe2000001ff00 */
[----:B------:R-:W2:Y:S01]  /*0090*/  S2UR UR4, SR_CTAID.X ;  /* 0x00000000000479c3 */ /* 0x000ea20000002500 */
[----:B------:R-:W-:Y:S02]  /*00a0*/  CS2R R34, SRZ ;  /* 0x0000000000227805 */ /* 0x000fe4000001ff00 */
[----:B------:R-:W-:-:S02]  /*00b0*/  CS2R R36, SRZ ;  /* 0x0000000000247805 */ /* 0x000fc4000001ff00 */
[----:B------:R-:W-:Y:S02]  /*00c0*/  CS2R R38, SRZ ;  /* 0x0000000000267805 */ /* 0x000fe4000001ff00 */
[----:B------:R-:W-:Y:S02]  /*00d0*/  CS2R R40, SRZ ;  /* 0x0000000000287805 */ /* 0x000fe4000001ff00 */
[----:B------:R-:W-:Y:S02]  /*00e0*/  CS2R R42, SRZ ;  /* 0x00000000002a7805 */ /* 0x000fe4000001ff00 */
[----:B------:R-:W-:Y:S02]  /*00f0*/  CS2R R44, SRZ ;  /* 0x00000000002c7805 */ /* 0x000fe4000001ff00 */
[----:B------:R-:W-:Y:S01]  /*0100*/  CS2R R46, SRZ ;  /* 0x00000000002e7805 */ /* 0x000fe2000001ff00 */
[----:B------:R-:W3:Y:S01]  /*0110*/  LDC R91, c[0x0][0x230] ;  /* 0x00008c00ff5b7b82 */ /* 0x000ee20000000800 */
[----:B------:R-:W-:-:S02]  /*0120*/  CS2R R48, SRZ ;  /* 0x0000000000307805 */ /* 0x000fc4000001ff00 */
[----:B------:R-:W-:Y:S02]  /*0130*/  CS2R R50, SRZ ;  /* 0x0000000000327805 */ /* 0x000fe4000001ff00 */
[----:B------:R-:W-:Y:S02]  /*0140*/  CS2R R52, SRZ ;  /* 0x0000000000347805 */ /* 0x000fe4000001ff00 */
[----:B------:R-:W-:Y:S02]  /*0150*/  CS2R R54, SRZ ;  /* 0x0000000000367805 */ /* 0x000fe4000001ff00 */
[----:B------:R-:W-:Y:S02]  /*0160*/  CS2R R56, SRZ ;  /* 0x0000000000387805 */ /* 0x000fe4000001ff00 */
[----:B------:R-:W-:Y:S02]  /*0170*/  CS2R R58, SRZ ;  /* 0x00000000003a7805 */ /* 0x000fe4000001ff00 */
[----:B------:R-:W-:Y:S01]  /*0180*/  CS2R R60, SRZ ;  /* 0x00000000003c7805 */ /* 0x000fe2000001ff00 */
[----:B-1----:R-:W-:Y:S01]  /*0190*/  VIADD R0, R89, 0xff ;  /* 0x000000ff59007836 */ /* 0x002fe20000000000 */
[----:B------:R-:W1:Y:S01]  /*01a0*/  S2UR UR9, SR_CgaCtaId ;  /* 0x00000000000979c3 */ /* 0x000e620000008800 */
[----:B------:R-:W-:-:S02]  /*01b0*/  CS2R R62, SRZ ;  /* 0x00000000003e7805 */ /* 0x000fc4000001ff00 */
[----:B------:R-:W-:Y:S02]  /*01c0*/  CS2R R64, SRZ ;  /* 0x0000000000407805 */ /* 0x000fe4000001ff00 */
[----:B------:R-:W-:Y:S02]  /*01d0*/  CS2R R66, SRZ ;  /* 0x0000000000427805 */ /* 0x000fe4000001ff00 */
[----:B------:R-:W-:Y:S02]  /*01e0*/  SHF.R.S32.HI R3, RZ, 0x1f, R0 ;  /* 0x0000001fff037819 */ /* 0x000fe40000011400 */
[----:B------:R-:W-:Y:S02]  /*01f0*/  CS2R R68, SRZ ;  /* 0x0000000000447805 */ /* 0x000fe4000001ff00 */
[----:B------:R-:W-:Y:S02]  /*0200*/  CS2R R70, SRZ ;  /* 0x0000000000467805 */ /* 0x000fe4000001ff00 */
[----:B--2---:R-:W-:Y:S01]  /*0210*/  I2FP.F32.U32 R5, UR4 ;  /* 0x0000000400057c45 */ /* 0x004fe20008201000 */
[----:B------:R-:W-:Y:S01]  /*0220*/  ULDC UR4, c[0x0][0x150] ;  /* 0x0000540000047ab9 */ /* 0x000fe20000000800 */
[----:B------:R-:W-:-:S02]  /*0230*/  LEA.HI R3, R3, R0, RZ, 0x8 ;  /* 0x0000000003037211 */ /* 0x000fc400078f40ff */
[----:B------:R-:W-:Y:S02]  /*0240*/  CS2R R72, SRZ ;  /* 0x0000000000487805 */ /* 0x000fe4000001ff00 */
[----:B------:R-:W-:Y:S01]  /*0250*/  CS2R R74, SRZ ;  /* 0x00000000004a7805 */ /* 0x000fe2000001ff00 */
[----:B------:R-:W-:Y:S01]  /*0260*/  FMUL R5, R5, UR4 ;  /* 0x0000000405057c20 */ /* 0x000fe20008400000 */
[----:B------:R-:W-:Y:S02]  /*0270*/  SHF.R.S32.HI R3, RZ, 0x8, R3 ;  /* 0x00000008ff037819 */ /* 0x000fe40000011403 */
[----:B------:R-:W-:Y:S01]  /*0280*/  CS2R R76, SRZ ;  /* 0x00000000004c7805 */ /* 0x000fe2000001ff00 */
[----:B---3--:R-:W-:Y:S01]  /*0290*/  VIADD R91, R91, 0x1f ;  /* 0x0000001f5b5b7836 */ /* 0x008fe20000000000 */
[----:B------:R-:W-:Y:S02]  /*02a0*/  CS2R R78, SRZ ;  /* 0x00000000004e7805 */ /* 0x000fe4000001ff00 */
[----:B------:R-:W-:Y:S01]  /*02b0*/  CS2R R80, SRZ ;  /* 0x0000000000507805 */ /* 0x000fe2000001ff00 */
[----:B------:R-:W-:Y:S01]  /*02c0*/  IMAD.SHL.U32 R4, R3, 0x8, RZ ;  /* 0x0000000803047824 */ /* 0x000fe200078e00ff */
[----:B------:R-:W2:Y:S01]  /*02d0*/  F2I.U32.TRUNC.NTZ R5, R5 ;  /* 0x0000000500057305 */ /* 0x000ea2000020f000 */
[----:B------:R-:W-:-:S02]  /*02e0*/  CS2R R82, SRZ ;  /* 0x0000000000527805 */ /* 0x000fc4000001ff00 */
[----:B------:R-:W-:Y:S02]  /*02f0*/  CS2R R84, SRZ ;  /* 0x0000000000547805 */ /* 0x000fe4000001ff00 */
[----:B------:R-:W-:Y:S02]  /*0300*/  CS2R R86, SRZ ;  /* 0x0000000000567805 */ /* 0x000fe4000001ff00 */
[----:B------:R-:W-:Y:S01]  /*0310*/  IABS R7, R4 ;  /* 0x0000000400077213 */ /* 0x000fe20000000000 */
[----:B-1----:R-:W-:Y:S02]  /*0320*/  USHF.L.U32 UR4, UR9, 0x7, URZ ;  /* 0x0000000709047899 */ /* 0x002fe4000800063f */
[----:B------:R-:W-:Y:S01]  /*0330*/  ULEA UR8, UR9, UR5, 0x18 ;  /* 0x0000000509087291 */ /* 0x000fe2000f8ec03f */
[----:B------:R-:W1:Y:S01]  /*0340*/  I2F.RP R0, R7 ;  /* 0x0000000700007306 */ /* 0x000e620000209400 */
[----:B------:R-:W-:Y:S01]  /*0350*/  ULOP3.LUT UR4, UR4, 0x80, URZ, 0xc0, !UPT ;  /* 0x0000008004047892 */ /* 0x000fe2000f8ec03f */
[----:B--2---:R-:W-:-:S06]  /*0360*/  IABS R11, R5 ;  /* 0x00000005000b7213 */ /* 0x004fcc0000000000 */
[----:B-1----:R-:W1:Y:S02]  /*0370*/  MUFU.RCP R0, R0 ;  /* 0x0000000000007308 */ /* 0x002e640000001000 */
[----:B-1----:R-:W-:Y:S01]  /*0380*/  VIADD R2, R0, 0xffffffe ;  /* 0x0ffffffe00027836 */ /* 0x002fe20000000000 */
[----:B------:R-:W-:-:S05]  /*0390*/  IABS R0, R4 ;  /* 0x0000000400007213 */ /* 0x000fca0000000000 */
[----:B------:R1:W2:Y:S01]  /*03a0*/  F2I.FTZ.U32.TRUNC.NTZ R3, R2 ;  /* 0x0000000200037305 */ /* 0x0002a2000021f000 */
[----:B------:R-:W-:Y:S02]  /*03b0*/  IMAD.MOV R0, RZ, RZ, -R0 ;  /* 0x000000ffff007224 */ /* 0x000fe400078e0a00 */
[----:B-1----:R-:W-:Y:S02]  /*03c0*/  IMAD.MOV.U32 R2, RZ, RZ, RZ ;  /* 0x000000ffff027224 */ /* 0x002fe400078e00ff */
[----:B--2---:R-:W-:-:S04]  /*03d0*/  IMAD.MOV R6, RZ, RZ, -R3 ;  /* 0x000000ffff067224 */ /* 0x004fc800078e0a03 */
[----:B------:R-:W-:-:S04]  /*03e0*/  IMAD R9, R6, R7, RZ ;  /* 0x0000000706097224 */ /* 0x000fc800078e02ff */
[----:B------:R-:W-:-:S06]  /*03f0*/  IMAD.HI.U32 R2, R3, R9, R2 ;  /* 0x0000000903027227 */ /* 0x000fcc00078e0002 */
[----:B------:R-:W-:-:S04]  /*0400*/  IMAD.HI.U32 R2, R2, R11, RZ ;  /* 0x0000000b02027227 */ /* 0x000fc800078e00ff */
[----:B------:R-:W-:-:S05]  /*0410*/  IMAD R0, R2, R0, R11 ;  /* 0x0000000002007224 */ /* 0x000fca00078e020b */
[----:B------:R-:W-:-:S13]  /*0420*/  ISETP.GT.U32.AND P1, PT, R7, R0, PT ;  /* 0x000000000700720c */ /* 0x000fda0003f24070 */
[----:B------:R-:W-:Y:S02]  /*0430*/  @!P1 IMAD.IADD R0, R0, 0x1, -R7 ;  /* 0x0000000100009824 */ /* 0x000fe400078e0a07 */
[----:B------:R-:W-:Y:S01]  /*0440*/  @!P1 VIADD R2, R2, 0x1 ;  /* 0x0000000102029836 */ /* 0x000fe20000000000 */
[----:B------:R-:W-:Y:S02]  /*0450*/  ISETP.NE.AND P1, PT, R4, RZ, PT ;  /* 0x000000ff0400720c */ /* 0x000fe40003f25270 */
[----:B------:R-:W-:Y:S02]  /*0460*/  ISETP.GE.U32.AND P0, PT, R0, R7, PT ;  /* 0x000000070000720c */ /* 0x000fe40003f06070 */
[----:B------:R-:W-:-:S04]  /*0470*/  LOP3.LUT R0, R5, R4, RZ, 0x3c, !PT ;  /* 0x0000000405007212 */ /* 0x000fc800078e3cff */
[----:B------:R-:W-:Y:S01]  /*0480*/  ISETP.GE.AND P2, PT, R0, RZ, PT ;  /* 0x000000ff0000720c */ /* 0x000fe20003f46270 */
[----:B------:R-:W-:-:S05]  /*0490*/  VIADD R0, R88, 0x3f ;  /* 0x0000003f58007836 */ /* 0x000fca0000000000 */
[----:B------:R-:W-:Y:S01]  /*04a0*/  SHF.R.S32.HI R3, RZ, 0x1f, R0 ;  /* 0x0000001fff037819 */ /* 0x000fe20000011400 */
[----:B------:R-:W-:-:S03]  /*04b0*/  @P0 VIADD R2, R2, 0x1 ;  /* 0x0000000102020836 */ /* 0x000fc60000000000 */
[----:B------:R-:W-:-:S03]  /*04c0*/  LEA.HI R3, R3, R0, RZ, 0x6 ;  /* 0x0000000003037211 */ /* 0x000fc600078f30ff */
[----:B------:R-:W-:Y:S01]  /*04d0*/  @!P2 IMAD.MOV R2, RZ, RZ, -R2 ;  /* 0x000000ffff02a224 */ /* 0x000fe200078e0a02 */
[----:B------:R-:W-:-:S05]  /*04e0*/  @!P1 LOP3.LUT R2, RZ, R4, RZ, 0x33, !PT ;  /* 0x00000004ff029212 */ /* 0x000fca00078e33ff */
[----:B------:R-:W-:Y:S02]  /*04f0*/  IMAD.SHL.U32 R6, R2, 0x8, RZ ;  /* 0x0000000802067824 */ /* 0x000fe400078e00ff */
[----:B------:R-:W-:-:S03]  /*0500*/  IMAD.MOV R2, RZ, RZ, -R2 ;  /* 0x000000ffff027224 */ /* 0x000fc600078e0a02 */
[----:B------:R-:W-:Y:S01]  /*0510*/  LEA.HI.SX32 R3, R3, -R6, 0x1a ;  /* 0x8000000603037211 */ /* 0x000fe200078fd2ff */
[----:B------:R-:W-:-:S03]  /*0520*/  IMAD R4, R4, R2, R5 ;  /* 0x0000000204047224 */ /* 0x000fc600078e0205 */
[----:B------:R-:W-:Y:S02]  /*0530*/  VIMNMX R11, R3, 0x8, PT ;  /* 0x00000008030b7848 */ /* 0x000fe40003fe0100 */
[----:B------:R-:W-:Y:S02]  /*0540*/  IABS R9, R4 ;  /* 0x0000000400097213 */ /* 0x000fe40000000000 */
[----:B------:R-:W-:-:S04]  /*0550*/  IABS R7, R11 ;  /* 0x0000000b00077213 */ /* 0x000fc80000000000 */
[----:B------:R-:W1:Y:S08]  /*0560*/  I2F.RP R0, R7 ;  /* 0x0000000700007306 */ /* 0x000e700000209400 */
[----:B-1----:R-:W1:Y:S02]  /*0570*/  MUFU.RCP R0, R0 ;  /* 0x0000000000007308 */ /* 0x002e640000001000 */
[----:B-1----:R-:W-:-:S06]  /*0580*/  VIADD R3, R0, 0xffffffe ;  /* 0x0ffffffe00037836 */ /* 0x002fcc0000000000 */
[----:B------:R-:W1:Y:S02]  /*0590*/  F2I.FTZ.U32.TRUNC.NTZ R3, R3 ;  /* 0x0000000300037305 */ /* 0x000e64000021f000 */
[----:B-1----:R-:W-:-:S04]  /*05a0*/  IMAD.MOV R8, RZ, RZ, -R3 ;  /* 0x000000ffff087224 */ /* 0x002fc800078e0a03 */
[----:B------:R-:W-:Y:S01]  /*05b0*/  IMAD.MOV.U32 R2, RZ, RZ, R8 ;  /* 0x000000ffff027224 */ /* 0x000fe200078e0008 */
[----:B------:R-:W-:-:S03]  /*05c0*/  IABS R8, R11 ;  /* 0x0000000b00087213 */ /* 0x000fc60000000000 */
[----:B------:R-:W-:Y:S02]  /*05d0*/  IMAD R5, R2, R7, RZ ;  /* 0x0000000702057224 */ /* 0x000fe400078e02ff */
[----:B------:R-:W-:Y:S02]  /*05e0*/  IMAD.MOV.U32 R2, RZ, RZ, RZ ;  /* 0x000000ffff027224 */ /* 0x000fe400078e00ff */
[----:B------:R-:W-:Y:S02]  /*05f0*/  IMAD.MOV R0, RZ, RZ, -R8 ;  /* 0x000000ffff007224 */ /* 0x000fe400078e0a08 */
[----:B------:R-:W-:Y:S01]  /*0600*/  IMAD.HI.U32 R2, R3, R5, R2 ;  /* 0x0000000503027227 */ /* 0x000fe200078e0002 */
[----:B------:R-:W-:-:S04]  /*0610*/  LOP3.LUT R3, R4, R11, RZ, 0x3c, !PT ;  /* 0x0000000b04037212 */ /* 0x000fc800078e3cff */
[----:B------:R-:W-:Y:S01]  /*0620*/  ISETP.GE.AND P2, PT, R3, RZ, PT ;  /* 0x000000ff0300720c */ /* 0x000fe20003f46270 */
[----:B------:R-:W-:-:S04]  /*0630*/  IMAD.HI.U32 R2, R2, R9, RZ ;  /* 0x0000000902027227 */ /* 0x000fc800078e00ff */
[----:B------:R-:W-:-:S05]  /*0640*/  IMAD R0, R2, R0, R9 ;  /* 0x0000000002007224 */ /* 0x000fca00078e0209 */
[----:B------:R-:W-:-:S13]  /*0650*/  ISETP.GT.U32.AND P1, PT, R7, R0, PT ;  /* 0x000000000700720c */ /* 0x000fda0003f24070 */
[----:B------:R-:W-:Y:S02]  /*0660*/  @!P1 IMAD.IADD R0, R0, 0x1, -R7 ;  /* 0x0000000100009824 */ /* 0x000fe400078e0a07 */
[----:B------:R-:W-:Y:S01]  /*0670*/  @!P1 VIADD R2, R2, 0x1 ;  /* 0x0000000102029836 */ /* 0x000fe20000000000 */
[----:B------:R-:W-:Y:S02]  /*0680*/  ISETP.NE.AND P1, PT, R11, RZ, PT ;  /* 0x000000ff0b00720c */ /* 0x000fe40003f25270 */
[----:B------:R-:W-:Y:S02]  /*0690*/  ISETP.GE.U32.AND P0, PT, R0, R7, PT ;  /* 0x000000070000720c */ /* 0x000fe40003f06070 */
[----:B------:R-:W1:Y:S11]  /*06a0*/  S2R R0, SR_TID.X ;  /* 0x0000000000007919 */ /* 0x000e760000002100 */
[----:B------:R-:W-:Y:S01]  /*06b0*/  @P0 VIADD R2, R2, 0x1 ;  /* 0x0000000102020836 */ /* 0x000fe20000000000 */
[----:B------:R-:W-:-:S03]  /*06c0*/  ISETP.GE.AND P0, PT, R91, 0x20, PT ;  /* 0x000000205b00780c */ /* 0x000fc60003f06270 */
[----:B------:R-:W-:-:S04]  /*06d0*/  IMAD.MOV.U32 R172, RZ, RZ, R2 ;  /* 0x000000ffffac7224 */ /* 0x000fc800078e0002 */
[----:B------:R-:W-:Y:S01]  /*06e0*/  @!P2 IMAD.MOV R172, RZ, RZ, -R172 ;  /* 0x000000ffffaca224 */ /* 0x000fe200078e0aac */
[----:B------:R-:W-:-:S05]  /*06f0*/  @!P1 LOP3.LUT R172, RZ, R11, RZ, 0x33, !PT ;  /* 0x0000000bffac9212 */ /* 0x000fca00078e33ff */
[----:B------:R-:W-:Y:S02]  /*0700*/  IMAD.MOV R2, RZ, RZ, -R172 ;  /* 0x000000ffff027224 */ /* 0x000fe400078e0aac */
[----:B------:R-:W-:Y:S02]  /*0710*/  IMAD.SHL.U32 R172, R172, 0x100, RZ ;  /* 0x00000100acac7824 */ /* 0x000fe400078e00ff */
[----:B------:R-:W-:Y:S01]  /*0720*/  IMAD R2, R11, R2, R4 ;  /* 0x000000020b027224 */ /* 0x000fe200078e0204 */
[----:B-1----:R-:W-:-:S03]  /*0730*/  LOP3.LUT R3, R0, 0x3f, RZ, 0xc0, !PT ;  /* 0x0000003f00037812 */ /* 0x002fc600078ec0ff */
[----:B------:R-:W-:Y:S01]  /*0740*/  IMAD.IADD R2, R6, 0x1, R2 ;  /* 0x0000000106027824 */ /* 0x000fe200078e0202 */
[----:B------:R-:W-:Y:S02]  /*0750*/  SHF.R.U32.HI R95, RZ, 0x6, R0 ;  /* 0x00000006ff5f7819 */ /* 0x000fe40000011600 */
[----:B------:R-:W-:Y:S01]  /*0760*/  LOP3.LUT R93, R0, 0x7f, RZ, 0xc0, !PT ;  /* 0x0000007f005d7812 */ /* 0x000fe200078ec0ff */
[----:B------:R-:W-:Y:S01]  /*0770*/  IMAD R2, R2, 0x40, R3 ;  /* 0x0000004002027824 */ /* 0x000fe200078e0203 */
[----:B------:R-:W-:Y:S01]  /*0780*/  SGXT.U32 R95, R95, 0x1 ;  /* 0x000000015f5f781a */ /* 0x000fe20000000000 */
[----:B------:R-:W1:Y:S01]  /*0790*/  S2R R3, SR_TID.X ;  /* 0x0000000000037919 */ /* 0x000e620000002100 */
[----:B0-----:R-:W-:Y:S05]  /*07a0*/  @!P0 BRA `(.L_x_0) ;  /* 0x0000003c00a48947 */ /* 0x001fea0003800000 */
[----:B------:R-:W-:Y:S01]  /*07b0*/  IABS R11, R88 ;  /* 0x00000058000b7213 */ /* 0x000fe20000000000 */
[----:B------:R-:W-:Y:S01]  /*07c0*/  ULDC.64 UR14, c[0x0][0x218] ;  /* 0x00008600000e7ab9 */ /* 0x000fe20000000a00 */
[----:B------:R-:W-:Y:S01]  /*07d0*/  IABS R4, R89 ;  /* 0x0000005900047213 */ /* 0x000fe20000000000 */
[----:B------:R-:W-:Y:S01]  /*07e0*/  ULDC UR6, c[0x0][0x234] ;  /* 0x00008d0000067ab9 */ /* 0x000fe20000000800 */
[----:B------:R-:W0:Y:S01]  /*07f0*/  I2F.RP R8, R11 ;  /* 0x0000000b00087306 */ /* 0x000e220000209400 */
[----:B------:R-:W-:Y:S01]  /*0800*/  IABS R10, R2 ;  /* 0x00000002000a7213 */ /* 0x000fe20000000000 */
[----:B------:R-:W-:Y:S01]  /*0810*/  ULDC UR5, c[0x0][0x23c] ;  /* 0x00008f0000057ab9 */ /* 0x000fe20000000800 */
[----:B------:R-:W-:Y:S01]  /*0820*/  ISETP.GE.AND P5, PT, R2, RZ, PT ;  /* 0x000000ff0200720c */ /* 0x000fe20003fa6270 */
[----:B------:R-:W-:Y:S01]  /*0830*/  ULDC.64 UR10, c[0x0][0x210] ;  /* 0x00008400000a7ab9 */ /* 0x000fe20000000a00 */
[----:B------:R-:W-:Y:S02]  /*0840*/  ISETP.NE.AND P3, PT, R88, RZ, PT ;  /* 0x000000ff5800720c */ /* 0x000fe40003f65270 */
[----:B------:R-:W-:-:S02]  /*0850*/  CS2R R72, SRZ ;  /* 0x0000000000487805 */ /* 0x000fc4000001ff00 */
[----:B------:R-:W-:Y:S01]  /*0860*/  SHF.R.S32.HI R71, RZ, 0x2, R0 ;  /* 0x00000002ff477819 */ /* 0x000fe20000011400 */
[----:B------:R-:W2:Y:S01]  /*0870*/  I2F.RP R5, R4 ;  /* 0x0000000400057306 */ /* 0x000ea20000209400 */
[----:B------:R-:W-:Y:S02]  /*0880*/  LOP3.LUT R90, R93, 0x10, RZ, 0x3c, !PT ;  /* 0x000000105d5a7812 */ /* 0x000fe400078e3cff */
[----:B------:R-:W-:Y:S02]  /*0890*/  CS2R R74, SRZ ;  /* 0x00000000004a7805 */ /* 0x000fe4000001ff00 */
[----:B------:R-:W-:Y:S02]  /*08a0*/  SGXT R71, R71, 0x1 ;  /* 0x000000014747781a */ /* 0x000fe40000000200 */
[----:B------:R-:W-:Y:S02]  /*08b0*/  CS2R R76, SRZ ;  /* 0x00000000004c7805 */ /* 0x000fe4000001ff00 */
[----:B------:R-:W-:-:S02]  /*08c0*/  CS2R R78, SRZ ;  /* 0x00000000004e7805 */ /* 0x000fc4000001ff00 */
[----:B------:R-:W-:Y:S02]  /*08d0*/  CS2R R80, SRZ ;  /* 0x0000000000507805 */ /* 0x000fe4000001ff00 */
[----:B------:R-:W-:Y:S01]  /*08e0*/  CS2R R82, SRZ ;  /* 0x0000000000527805 */ /* 0x000fe2000001ff00 */
[----:B0-----:R-:W0:Y:S01]  /*08f0*/  MUFU.RCP R8, R8 ;  /* 0x0000000800087308 */ /* 0x001e220000001000 */
[----:B------:R-:W-:Y:S02]  /*0900*/  CS2R R84, SRZ ;  /* 0x0000000000547805 */ /* 0x000fe4000001ff00 */
[----:B------:R-:W-:-:S05]  /*0910*/  CS2R R86, SRZ ;  /* 0x0000000000567805 */ /* 0x000fca000001ff00 */
[----:B--2---:R-:W-:Y:S01]  /*0920*/  MUFU.RCP R5, R5 ;  /* 0x0000000500057308 */ /* 0x004fe20000001000 */
[----:B0-----:R-:W-:-:S07]  /*0930*/  VIADD R9, R8, 0xffffffe ;  /* 0x0ffffffe08097836 */ /* 0x001fce0000000000 */
[----:B------:R-:W0:Y:S02]  /*0940*/  F2I.FTZ.U32.TRUNC.NTZ R7, R9 ;  /* 0x0000000900077305 */ /* 0x000e24000021f000 */
[----:B0-----:R-:W-:-:S04]  /*0950*/  IMAD.MOV R6, RZ, RZ, -R7 ;  /* 0x000000ffff067224 */ /* 0x001fc800078e0a07 */
[----:B------:R-:W-:Y:S02]  /*0960*/  IMAD R13, R6, R11, RZ ;  /* 0x0000000b060d7224 */ /* 0x000fe400078e02ff */
[----:B------:R-:W-:-:S04]  /*0970*/  IMAD.MOV.U32 R6, RZ, RZ, RZ ;  /* 0x000000ffff067224 */ /* 0x000fc800078e00ff */
[----:B------:R-:W-:-:S04]  /*0980*/  IMAD.HI.U32 R8, R7, R13, R6 ;  /* 0x0000000d07087227 */ /* 0x000fc800078e0006 */
[----:B------:R-:W-:Y:S01]  /*0990*/  VIADD R6, R5, 0xffffffe ;  /* 0x0ffffffe05067836 */ /* 0x000fe20000000000 */
[----:B------:R-:W-:Y:S01]  /*09a0*/  SHF.R.U32.HI R5, RZ, 0x5, R0 ;  /* 0x00000005ff057819 */ /* 0x000fe20000011600 */
[----:B------:R-:W-:Y:S02]  /*09b0*/  IMAD.HI.U32 R8, R8, R10, RZ ;  /* 0x0000000a08087227 */ /* 0x000fe400078e00ff */
[----:B------:R0:W2:Y:S01]  /*09c0*/  F2I.FTZ.U32.TRUNC.NTZ R7, R6 ;  /* 0x0000000600077305 */ /* 0x0000a2000021f000 */
[----:B------:R-:W-:Y:S01]  /*09d0*/  SGXT.U32 R5, R5, 0x2 ;  /* 0x000000020505781a */ /* 0x000fe20000000000 */
[----:B------:R-:W-:-:S03]  /*09e0*/  IMAD.MOV R8, RZ, RZ, -R8 ;  /* 0x000000ffff087224 */ /* 0x000fc600078e0a08 */
[----:B------:R-:W-:Y:S01]  /*09f0*/  LOP3.LUT R20, R172, UR4, R5, 0xfe, !PT ;  /* 0x00000004ac147c12 */ /* 0x000fe2000f8efe05 */
[C---:B------:R-:W-:Y:S01]  /*0a00*/  IMAD R10, R11.reuse, R8, R10 ;  /* 0x000000080b0a7224 */ /* 0x040fe200078e020a */
[----:B------:R-:W-:Y:S01]  /*0a10*/  ULDC UR4, c[0x0][0x240] ;  /* 0x0000900000047ab9 */ /* 0x000fe20000000800 */
[----:B0-----:R-:W-:Y:S01]  /*0a20*/  IMAD.MOV.U32 R6, RZ, RZ, RZ ;  /* 0x000000ffff067224 */ /* 0x001fe200078e00ff */
[----:B------:R-:W-:Y:S02]  /*0a30*/  LOP3.LUT R5, R20, 0x7c, RZ, 0xfc, !PT ;  /* 0x0000007c14057812 */ /* 0x000fe400078efcff */
[----:B------:R-:W-:Y:S02]  /*0a40*/  ISETP.GT.U32.AND P0, PT, R11, R10, PT ;  /* 0x0000000a0b00720c */ /* 0x000fe40003f04070 */
[----:B------:R-:W-:Y:S01]  /*0a50*/  IABS R8, R5 ;  /* 0x0000000500087213 */ /* 0x000fe20000000000 */
[----:B--2---:R-:W-:Y:S01]  /*0a60*/  IMAD.MOV R9, RZ, RZ, -R7 ;  /* 0x000000ffff097224 */ /* 0x004fe200078e0a07 */
[----:B------:R-:W-:-:S02]  /*0a70*/  ISETP.GE.AND P1, PT, R5, RZ, PT ;  /* 0x000000ff0500720c */ /* 0x000fc40003f26270 */
[C---:B------:R-:W-:Y:S01]  /*0a80*/  LOP3.LUT R5, R20.reuse, 0x74, RZ, 0xfc, !PT ;  /* 0x0000007414057812 */ /* 0x040fe200078efcff */
[----:B------:R-:W-:Y:S01]  /*0a90*/  IMAD R9, R9, R4, RZ ;  /* 0x0000000409097224 */ /* 0x000fe200078e02ff */
[----:B------:R-:W-:Y:S02]  /*0aa0*/  LOP3.LUT R14, R20, 0x70, RZ, 0xfc, !PT ;  /* 0x00000070140e7812 */ /* 0x000fe400078efcff */
[----:B------:R-:W-:Y:S01]  /*0ab0*/  ISETP.GE.AND P4, PT, R5, RZ, PT ;  /* 0x000000ff0500720c */ /* 0x000fe20003f86270 */
[----:B------:R-:W-:Y:S01]  /*0ac0*/  IMAD.HI.U32 R7, R7, R9, R6 ;  /* 0x0000000907077227 */ /* 0x000fe200078e0006 */
[----:B------:R-:W-:Y:S02]  /*0ad0*/  SHF.R.S32.HI R6, RZ, 0x1f, R91 ;  /* 0x0000001fff067819 */ /* 0x000fe4000001145b */
[----:B------:R-:W-:Y:S01]  /*0ae0*/  IABS R13, R5 ;  /* 0x00000005000d7213 */ /* 0x000fe20000000000 */
[----:B------:R-:W-:Y:S01]  /*0af0*/  @!P0 IMAD.IADD R10, R10, 0x1, -R11 ;  /* 0x000000010a0a8824 */ /* 0x000fe200078e0a0b */
[----:B------:R-:W-:Y:S01]  /*0b00*/  LEA.HI R91, R6, R91, RZ, 0x5 ;  /* 0x0000005b065b7211 */ /* 0x000fe200078f28ff */
[----:B------:R-:W-:Y:S01]  /*0b10*/  IMAD.MOV.U32 R9, RZ, RZ, R8 ;  /* 0x000000ffff097224 */ /* 0x000fe200078e0008 */
[----:B------:R-:W-:-:S02]  /*0b20*/  LOP3.LUT R6, R20, 0x78, RZ, 0xfc, !PT ;  /* 0x0000007814067812 */ /* 0x000fc400078efcff */
[----:B------:R-:W-:Y:S01]  /*0b30*/  ISETP.GT.U32.AND P0, PT, R11, R10, PT ;  /* 0x0000000a0b00720c */ /* 0x000fe20003f04070 */
[----:B------:R-:W-:Y:S01]  /*0b40*/  IMAD.HI.U32 R8, R7, R9, RZ ;  /* 0x0000000907087227 */ /* 0x000fe200078e00ff */
[----:B------:R-:W-:Y:S02]  /*0b50*/  IABS R15, R14 ;  /* 0x0000000e000f7213 */ /* 0x000fe40000000000 */
[C---:B------:R-:W-:Y:S01]  /*0b60*/  LOP3.LUT R16, R20.reuse, 0x6c, RZ, 0xfc, !PT ;  /* 0x0000006c14107812 */ /* 0x040fe200078efcff */
[----:B------:R-:W-:Y:S01]  /*0b70*/  IMAD.MOV R8, RZ, RZ, -R8 ;  /* 0x000000ffff087224 */ /* 0x000fe200078e0a08 */
[----:B------:R-:W-:Y:S02]  /*0b80*/  LOP3.LUT R18, R20, 0x60, RZ, 0xfc, !PT ;  /* 0x0000006014127812 */ /* 0x000fe400078efcff */
[----:B------:R-:W-:Y:S01]  /*0b90*/  IABS R17, R16 ;  /* 0x0000001000117213 */ /* 0x000fe20000000000 */
[----:B------:R-:W-:Y:S01]  /*0ba0*/  IMAD R9, R4, R8, R9 ;  /* 0x0000000804097224 */ /* 0x000fe200078e0209 */
[----:B------:R-:W-:-:S02]  /*0bb0*/  LOP3.LUT R22, R20, 0x5c, RZ, 0xfc, !PT ;  /* 0x0000005c14167812 */ /* 0x000fc400078efcff */
[----:B------:R-:W-:Y:S01]  /*0bc0*/  IABS R23, R18 ;  /* 0x0000001200177213 */ /* 0x000fe20000000000 */
[----:B------:R-:W-:Y:S01]  /*0bd0*/  @!P0 IMAD.IADD R10, R10, 0x1, -R11 ;  /* 0x000000010a0a8824 */ /* 0x000fe200078e0a0b */
[----:B------:R-:W-:Y:S01]  /*0be0*/  IABS R11, R6 ;  /* 0x00000006000b7213 */ /* 0x000fe20000000000 */
[C---:B------:R-:W-:Y:S01]  /*0bf0*/  IMAD.HI.U32 R8, R7.reuse, R17, RZ ;  /* 0x0000001107087227 */ /* 0x040fe200078e00ff */
[----:B------:R-:W-:Y:S02]  /*0c00*/  ISETP.GT.U32.AND P2, PT, R4, R9, PT ;  /* 0x000000090400720c */ /* 0x000fe40003f44070 */
[----:B------:R-:W-:Y:S01]  /*0c10*/  ISETP.GE.AND P0, PT, R6, RZ, PT ;  /* 0x000000ff0600720c */ /* 0x000fe20003f06270 */
[C---:B------:R-:W-:Y:S01]  /*0c20*/  IMAD.HI.U32 R5, R7.reuse, R11, RZ ;  /* 0x0000000b07057227 */ /* 0x040fe200078e00ff */
[----:B------:R-:W-:Y:S02]  /*0c30*/  IABS R25, R22 ;  /* 0x0000001600197213 */ /* 0x000fe40000000000 */
[C---:B------:R-:W-:Y:S01]  /*0c40*/  LOP3.LUT R24, R20.reuse, 0x28, RZ, 0xfc, !PT ;  /* 0x0000002814187812 */ /* 0x040fe200078efcff */
[----:B------:R-:W-:Y:S01]  /*0c50*/  IMAD.MOV R12, RZ, RZ, -R5 ;  /* 0x000000ffff0c7224 */ /* 0x000fe200078e0a05 */
[----:B------:R-:W-:Y:S01]  /*0c60*/  LOP3.LUT R28, R20, 0x20, RZ, 0xfc, !PT ;  /* 0x00000020141c7812 */ /* 0x000fe200078efcff */
[----:B------:R-:W-:Y:S01]  /*0c70*/  IMAD.HI.U32 R5, R7, R13, RZ ;  /* 0x0000000d07057227 */ /* 0x000fe200078e00ff */
[----:B------:R-:W-:-:S02]  /*0c80*/  IABS R51, R24 ;  /* 0x0000001800337213 */ /* 0x000fc40000000000 */
[----:B------:R-:W-:Y:S01]  /*0c90*/  IABS R55, R28 ;  /* 0x0000001c00377213 */ /* 0x000fe20000000000 */
[----:B------:R-:W-:Y:S01]  /*0ca0*/  IMAD R11, R4, R12, R11 ;  /* 0x0000000c040b7224 */ /* 0x000fe200078e020b */
[C---:B------:R-:W-:Y:S01]  /*0cb0*/  LOP3.LUT R26, R20.reuse, 0x24, RZ, 0xfc, !PT ;  /* 0x00000024141a7812 */ /* 0x040fe200078efcff */
[----:B------:R-:W-:Y:S01]  /*0cc0*/  IMAD.MOV R12, RZ, RZ, -R5 ;  /* 0x000000ffff0c7224 */ /* 0x000fe200078e0a05 */
[C---:B------:R-:W-:Y:S01]  /*0cd0*/  LOP3.LUT R30, R20.reuse, 0x1c, RZ, 0xfc, !PT ;  /* 0x0000001c141e7812 */ /* 0x040fe200078efcff */
[----:B------:R-:W-:Y:S01]  /*0ce0*/  IMAD.MOV.U32 R5, RZ, RZ, R10 ;  /* 0x000000ffff057224 */ /* 0x000fe200078e000a */
[----:B------:R-:W-:Y:S01]  /*0cf0*/  LOP3.LUT R10, R20, 0x68, RZ, 0xfc, !PT ;  /* 0x00000068140a7812 */ /* 0x000fe200078efcff */
[----:B------:R-:W-:Y:S01]  /*0d00*/  IMAD R13, R4, R12, R13 ;  /* 0x0000000c040d7224 */ /* 0x000fe200078e020d */
[----:B------:R-:W-:Y:S01]  /*0d10*/  LOP3.LUT R12, R20, 0x64, RZ, 0xfc, !PT ;  /* 0x00000064140c7812 */ /* 0x000fe200078efcff */
[----:B------:R-:W-:Y:S01]  /*0d20*/  IMAD.HI.U32 R6, R7, R15, RZ ;  /* 0x0000000f07067227 */ /* 0x000fe200078e00ff */
[----:B------:R-:W-:-:S02]  /*0d30*/  IABS R19, R10 ;  /* 0x0000000a00137213 */ /* 0x000fc40000000000 */
[C---:B------:R-:W-:Y:S01]  /*0d40*/  ISETP.GT.U32.AND P6, PT, R4.reuse, R13, PT ;  /* 0x0000000d0400720c */ /* 0x040fe20003fc4070 */
[----:B------:R-:W-:Y:S01]  /*0d50*/  @!P5 IMAD.MOV R5, RZ, RZ, -R5 ;  /* 0x000000ffff05d224 */ /* 0x000fe200078e0a05 */
[----:B------:R-:W-:Y:S01]  /*0d60*/  @!P3 LOP3.LUT R5, RZ, R88, RZ, 0x33, !PT ;  /* 0x00000058ff05b212 */ /* 0x000fe200078e33ff */
[----:B------:R-:W-:Y:S01]  /*0d70*/  IMAD.MOV R6, RZ, RZ, -R6 ;  /* 0x000000ffff067224 */ /* 0x000fe200078e0a06 */
[C---:B------:R-:W-:Y:S01]  /*0d80*/  ISETP.GT.U32.AND P3, PT, R4.reuse, R11, PT ;  /* 0x0000000b0400720c */ /* 0x040fe20003f64070 */
[----:B------:R-:W-:Y:S01]  /*0d90*/  @!P2 IMAD.IADD R9, R9, 0x1, -R4 ;  /* 0x000000010909a824 */ /* 0x000fe200078e0a04 */
[----:B------:R-:W-:Y:S01]  /*0da0*/  IABS R21, R12 ;  /* 0x0000000c00157213 */ /* 0x000fe20000000000 */
[C---:B------:R-:W-:Y:S01]  /*0db0*/  IMAD R15, R4.reuse, R6, R15 ;  /* 0x00000006040f7224 */ /* 0x040fe200078e020f */
[----:B------:R-:W-:Y:S01]  /*0dc0*/  IABS R53, R26 ;  /* 0x0000001a00357213 */ /* 0x000fe20000000000 */
[----:B------:R-:W-:Y:S01]  /*0dd0*/  IMAD.MOV R8, RZ, RZ, -R8 ;  /* 0x000000ffff087224 */ /* 0x000fe200078e0a08 */
[----:B------:R-:W-:Y:S01]  /*0de0*/  ISETP.GT.U32.AND P5, PT, R4, R9, PT ;  /* 0x000000090400720c */ /* 0x000fe20003fa4070 */
[----:B------:R-:W-:Y:S01]  /*0df0*/  IMAD.HI.U32 R6, R7, R19, RZ ;  /* 0x0000001307067227 */ /* 0x000fe200078e00ff */
[----:B------:R-:W-:-:S02]  /*0e00*/  IABS R57, R30 ;  /* 0x0000001e00397213 */ /* 0x000fc40000000000 */
[----:B------:R-:W-:Y:S01]  /*0e10*/  LOP3.LUT R32, R20, 0x18, RZ, 0xfc, !PT ;  /* 0x0000001814207812 */ /* 0x000fe200078efcff */
[--C-:B------:R-:W-:Y:S01]  /*0e20*/  @!P6 IMAD.IADD R13, R13, 0x1, -R4.reuse ;  /* 0x000000010d0de824 */ /* 0x100fe200078e0a04 */
[C---:B------:R-:W-:Y:S01]  /*0e30*/  ISETP.GT.U32.AND P6, PT, R4.reuse, R15, PT ;  /* 0x0000000f0400720c */ /* 0x040fe20003fc4070 */
[C---:B------:R-:W-:Y:S01]  /*0e40*/  IMAD R17, R4.reuse, R8, R17 ;  /* 0x0000000804117224 */ /* 0x040fe200078e0211 */
[----:B------:R-:W-:Y:S01]  /*0e50*/  IABS R59, R32 ;  /* 0x00000020003b7213 */ /* 0x000fe20000000000 */
[----:B------:R-:W-:Y:S01]  /*0e60*/  IMAD.HI.U32 R8, R7, R21, RZ ;  /* 0x0000001507087227 */ /* 0x000fe200078e00ff */
[----:B------:R-:W-:Y:S02]  /*0e70*/  ISETP.GT.U32.AND P2, PT, R4, R13, PT ;  /* 0x0000000d0400720c */ /* 0x000fe40003f44070 */
[C---:B------:R-:W-:Y:S01]  /*0e80*/  LOP3.LUT R34, R20.reuse, 0x14, RZ, 0xfc, !PT ;  /* 0x0000001414227812 */ /* 0x040fe200078efcff */
[----:B------:R-:W-:Y:S01]  /*0e90*/  @!P3 IMAD.IADD R11, R11, 0x1, -R4 ;  /* 0x000000010b0bb824 */ /* 0x000fe200078e0a04 */
[----:B------:R-:W-:Y:S01]  /*0ea0*/  LOP3.LUT R36, R20, 0x10, RZ, 0xfc, !PT ;  /* 0x0000001014247812 */ /* 0x000fe200078efcff */
[----:B------:R-:W-:Y:S01]  /*0eb0*/  IMAD.MOV R8, RZ, RZ, -R8 ;  /* 0x000000ffff087224 */ /* 0x000fe200078e0a08 */
[----:B------:R-:W-:Y:S01]  /*0ec0*/  IABS R61, R34 ;  /* 0x00000022003d7213 */ /* 0x000fe20000000000 */
[--C-:B------:R-:W-:Y:S01]  /*0ed0*/  @!P5 IMAD.IADD R9, R9, 0x1, -R4.reuse ;  /* 0x000000010909d824 */ /* 0x100fe200078e0a04 */
[C---:B------:R-:W-:Y:S01]  /*0ee0*/  ISETP.GT.U32.AND P3, PT, R4.reuse, R11, PT ;  /* 0x0000000b0400720c */ /* 0x040fe20003f64070 */
[C---:B------:R-:W-:Y:S01]  /*0ef0*/  IMAD R21, R4.reuse, R8, R21 ;  /* 0x0000000804157224 */ /* 0x040fe200078e0215 */
[----:B------:R-:W-:Y:S01]  /*0f00*/  ISETP.GT.U32.AND P5, PT, R4, R17, PT ;  /* 0x000000110400720c */ /* 0x000fe20003fa4070 */
[----:B------:R-:W-:Y:S01]  /*0f10*/  @!P6 IMAD.IADD R15, R15, 0x1, -R4 ;  /* 0x000000010f0fe824 */ /* 0x000fe200078e0a04 */
[----:B------:R-:W-:Y:S01]  /*0f20*/  LOP3.LUT R38, R20, 0xc, RZ, 0xfc, !PT ;  /* 0x0000000c14267812 */ /* 0x000fe200078efcff */
[----:B------:R-:W-:Y:S01]  /*0f30*/  IMAD.MOV R6, RZ, RZ, -R6 ;  /* 0x000000ffff067224 */ /* 0x000fe200078e0a06 */
[----:B------:R-:W-:Y:S01]  /*0f40*/  ISETP.GT.U32.AND P6, PT, R4, R21, PT ;  /* 0x000000150400720c */ /* 0x000fe20003fc4070 */
[----:B------:R-:W-:Y:S01]  /*0f50*/  IMAD.HI.U32 R8, R7, R25, RZ ;  /* 0x0000001907087227 */ /* 0x000fe200078e00ff */
[----:B------:R-:W-:-:S02]  /*0f60*/  IABS R63, R36 ;  /* 0x00000024003f7213 */ /* 0x000fc40000000000 */
[----:B------:R-:W-:Y:S01]  /*0f70*/  IABS R69, R20 ;  /* 0x0000001400457213 */ /* 0x000fe20000000000 */
[----:B------:R-:W-:Y:S01]  /*0f80*/  IMAD R19, R4, R6, R19 ;  /* 0x0000000604137224 */ /* 0x000fe200078e0213 */
[C---:B------:R-:W-:Y:S01]  /*0f90*/  LOP3.LUT R40, R20.reuse, 0x8, RZ, 0xfc, !PT ;  /* 0x0000000814287812 */ /* 0x040fe200078efcff */
[--C-:B------:R-:W-:Y:S01]  /*0fa0*/  @!P3 IMAD.IADD R11, R11, 0x1, -R4.reuse ;  /* 0x000000010b0bb824 */ /* 0x100fe200078e0a04 */
[----:B------:R-:W-:Y:S01]  /*0fb0*/  LOP3.LUT R42, R20, 0x4, RZ, 0xfc, !PT ;  /* 0x00000004142a7812 */ /* 0x000fe200078efcff */
[--C-:B------:R-:W-:Y:S01]  /*0fc0*/  @!P5 IMAD.IADD R17, R17, 0x1, -R4.reuse ;  /* 0x000000011111d824 */ /* 0x100fe200078e0a04 */
[----:B------:R-:W-:Y:S01]  /*0fd0*/  ISETP.GT.U32.AND P3, PT, R4, R19, PT ;  /* 0x000000130400720c */ /* 0x000fe20003f64070 */
[----:B------:R-:W-:Y:S01]  /*0fe0*/  IMAD.HI.U32 R6, R7, R23, RZ ;  /* 0x0000001707067227 */ /* 0x000fe200078e00ff */
[----:B------:R-:W-:Y:S02]  /*0ff0*/  ISETP.GE.AND P5, PT, R16, RZ, PT ;  /* 0x000000ff1000720c */ /* 0x000fe40003fa6270 */
[----:B------:R-:W-:Y:S01]  /*1000*/  LOP3.LUT R16, R20, 0x54, RZ, 0xfc, !PT ;  /* 0x0000005414107812 */ /* 0x000fe200078efcff */
[----:B------:R-:W-:Y:S01]  /*1010*/  @!P6 IMAD.IADD R21, R21, 0x1, -R4 ;  /* 0x000000011515e824 */ /* 0x000fe200078e0a04 */
[----:B------:R-:W-:Y:S01]  /*1020*/  ISETP.GT.U32.AND P6, PT, R4, R17, PT ;  /* 0x000000110400720c */ /* 0x000fe20003fc4070 */
[----:B------:R-:W-:Y:S01]  /*1030*/  IMAD.MOV R6, RZ, RZ, -R6 ;  /* 0x000000ffff067224 */ /* 0x000fe200078e0a06 */
[----:B------:R-:W-:Y:S01]  /*1040*/  IABS R29, R16 ;  /* 0x00000010001d7213 */ /* 0x000fe20000000000 */
[----:B------:R-:W-:Y:S01]  /*1050*/  @!P2 IMAD.IADD R13, R13, 0x1, -R4 ;  /* 0x000000010d0da824 */ /* 0x000fe200078e0a04 */
[----:B------:R-:W-:Y:S01]  /*1060*/  ISETP.GE.AND P2, PT, R14, RZ, PT ;  /* 0x000000ff0e00720c */ /* 0x000fe20003f46270 */
[----:B------:R-:W-:Y:S01]  /*1070*/  IMAD.MOV R8, RZ, RZ, -R8 ;  /* 0x000000ffff087224 */ /* 0x000fe200078e0a08 */
[----:B------:R-:W-:Y:S01]  /*1080*/  LOP3.LUT R14, R20, 0x58, RZ, 0xfc, !PT ;  /* 0x00000058140e7812 */ /* 0x000fe200078efcff */
[----:B------:R-:W-:Y:S01]  /*1090*/  IMAD R23, R4, R6, R23 ;  /* 0x0000000604177224 */ /* 0x000fe200078e0217 */
[----:B------:R-:W-:Y:S01]  /*10a0*/  LEA.HI R88, R0, 0x1e, RZ, 0x1a ;  /* 0x0000001e00587811 */ /* 0x000fe200078fd0ff */
[C---:B------:R-:W-:Y:S01]  /*10b0*/  IMAD R25, R4.reuse, R8, R25 ;  /* 0x0000000804197224 */ /* 0x040fe200078e0219 */
[----:B------:R-:W-:Y:S01]  /*10c0*/  IABS R27, R14 ;  /* 0x0000000e001b7213 */ /* 0x000fe20000000000 */
[--C-:B------:R-:W-:Y:S01]  /*10d0*/  @!P3 IMAD.IADD R19, R19, 0x1, -R4.reuse ;  /* 0x000000011313b824 */ /* 0x100fe200078e0a04 */
[C---:B------:R-:W-:Y:S01]  /*10e0*/  ISETP.GT.U32.AND P3, PT, R4.reuse, R15, PT ;  /* 0x0000000f0400720c */ /* 0x040fe20003f64070 */
[----:B------:R-:W-:Y:S01]  /*10f0*/  @!P4 IMAD.MOV R13, RZ, RZ, -R13 ;  /* 0x000000ffff0dc224 */ /* 0x000fe200078e0a0d */
[C---:B------:R-:W-:Y:S01]  /*1100*/  ISETP.GT.U32.AND P4, PT, R4.reuse, R23, PT ;  /* 0x000000170400720c */ /* 0x040fe20003f84070 */
[----:B------:R-:W-:Y:S01]  /*1110*/  @!P6 IMAD.IADD R17, R17, 0x1, -R4 ;  /* 0x000000011111e824 */ /* 0x000fe200078e0a04 */
[----:B------:R-:W-:Y:S01]  /*1120*/  ISETP.GT.U32.AND P6, PT, R4, R25, PT ;  /* 0x000000190400720c */ /* 0x000fe20003fc4070 */
[----:B------:R-:W-:Y:S01]  /*1130*/  IMAD.HI.U32 R6, R7, R27, RZ ;  /* 0x0000001b07067227 */ /* 0x000fe200078e00ff */
[----:B------:R-:W-:-:S03]  /*1140*/  SHF.R.S32.HI R91, RZ, 0x5, R91 ;  /* 0x00000005ff5b7819 */ /* 0x000fc6000001145b */
[----:B------:R-:W-:Y:S01]  /*1150*/  @!P0 IMAD.MOV R11, RZ, RZ, -R11 ;  /* 0x000000ffff0b8224 */ /* 0x000fe200078e0a0b */
[C---:B------:R-:W-:Y:S01]  /*1160*/  ISETP.GT.U32.AND P0, PT, R4.reuse, R21, PT ;  /* 0x000000150400720c */ /* 0x040fe20003f04070 */
[----:B------:R-:W-:Y:S02]  /*1170*/  IMAD.MOV R8, RZ, RZ, -R6 ;  /* 0x000000ffff087224 */ /* 0x000fe400078e0a06 */
[----:B------:R-:W-:Y:S01]  /*1180*/  @!P1 IMAD.MOV R9, RZ, RZ, -R9 ;  /* 0x000000ffff099224 */ /* 0x000fe200078e0a09 */
[----:B------:R-:W-:Y:S01]  /*1190*/  ISETP.GT.U32.AND P1, PT, R4, R19, PT ;  /* 0x000000130400720c */ /* 0x000fe20003f24070 */
[--C-:B------:R-:W-:Y:S01]  /*11a0*/  @!P3 IMAD.IADD R15, R15, 0x1, -R4.reuse ;  /* 0x000000010f0fb824 */ /* 0x100fe200078e0a04 */
[----:B------:R-:W-:Y:S01]  /*11b0*/  ISETP.GE.AND P3, PT, R10, RZ, PT ;  /* 0x000000ff0a00720c */ /* 0x000fe20003f66270 */
[--C-:B------:R-:W-:Y:S01]  /*11c0*/  @!P4 IMAD.IADD R23, R23, 0x1, -R4.reuse ;  /* 0x000000011717c824 */ /* 0x100fe200078e0a04 */
[----:B------:R-:W-:Y:S01]  /*11d0*/  LOP3.LUT R10, R20, 0x50, RZ, 0xfc, !PT ;  /* 0x00000050140a7812 */ /* 0x000fe200078efcff */
[----:B------:R-:W-:Y:S01]  /*11e0*/  IMAD R27, R4, R8, R27 ;  /* 0x00000008041b7224 */ /* 0x000fe200078e021b */
[----:B------:R-:W-:Y:S01]  /*11f0*/  LOP3.LUT R8, R20, 0x4c, RZ, 0xfc, !PT ;  /* 0x0000004c14087812 */ /* 0x000fe200078efcff */
[--C-:B------:R-:W-:Y:S01]  /*1200*/  @!P6 IMAD.IADD R25, R25, 0x1, -R4.reuse ;  /* 0x000000011919e824 */ /* 0x100fe200078e0a04 */
[----:B------:R-:W-:Y:S01]  /*1210*/  IABS R31, R10 ;  /* 0x0000000a001f7213 */ /* 0x000fe20000000000 */
[----:B------:R-:W-:Y:S01]  /*1220*/  @!P2 IMAD.MOV R15, RZ, RZ, -R15 ;  /* 0x000000ffff0fa224 */ /* 0x000fe200078e0a0f */
[C---:B------:R-:W-:Y:S01]  /*1230*/  ISETP.GT.U32.AND P2, PT, R4.reuse, R23, PT ;  /* 0x000000170400720c */ /* 0x040fe20003f44070 */
[----:B------:R-:W-:Y:S01]  /*1240*/  @!P0 IMAD.IADD R21, R21, 0x1, -R4 ;  /* 0x0000000115158824 */ /* 0x000fe200078e0a04 */
[----:B------:R-:W-:Y:S01]  /*1250*/  ISETP.GT.U32.AND P6, PT, R4, R27, PT ;  /* 0x0000001b0400720c */ /* 0x000fe20003fc4070 */
[----:B------:R-:W-:Y:S01]  /*1260*/  IMAD.HI.U32 R6, R7, R29, RZ ;  /* 0x0000001d07067227 */ /* 0x000fe200078e00ff */
[----:B------:R-:W-:-:S02]  /*1270*/  ISETP.GE.AND P0, PT, R18, RZ, PT ;  /* 0x000000ff1200720c */ /* 0x000fc40003f06270 */
[----:B------:R-:W-:Y:S01]  /*1280*/  IABS R33, R8 ;  /* 0x0000000800217213 */ /* 0x000fe20000000000 */
[----:B------:R-:W-:Y:S01]  /*1290*/  @!P1 IMAD.IADD R19, R19, 0x1, -R4 ;  /* 0x0000000113139824 */ /* 0x000fe200078e0a04 */
[----:B------:R-:W-:Y:S01]  /*12a0*/  ISETP.GE.AND P1, PT, R12, RZ, PT ;  /* 0x000000ff0c00720c */ /* 0x000fe20003f26270 */
[----:B------:R-:W-:Y:S01]  /*12b0*/  IMAD.MOV R6, RZ, RZ, -R6 ;  /* 0x000000ffff067224 */ /* 0x000fe200078e0a06 */
[----:B------:R-:W-:Y:S01]  /*12c0*/  LOP3.LUT R12, R20, 0x40, RZ, 0xfc, !PT ;  /* 0x00000040140c7812 */ /* 0x000fe200078efcff */
[----:B------:R-:W-:Y:S01]  /*12d0*/  @!P3 IMAD.MOV R19, RZ, RZ, -R19 ;  /* 0x000000ffff13b224 */ /* 0x000fe200078e0a13 */
[----:B------:R-:W-:Y:S01]  /*12e0*/  ISETP.GE.AND P4, PT, R22, RZ, PT ;  /* 0x000000ff1600720c */ /* 0x000fe20003f86270 */
[----:B------:R-:W-:Y:S01]  /*12f0*/  IMAD R29, R4, R6, R29 ;  /* 0x00000006041d7224 */ /* 0x000fe200078e021d */
[----:B------:R-:W-:Y:S01]  /*1300*/  IABS R39, R12 ;  /* 0x0000000c00277213 */ /* 0x000fe20000000000 */
[--C-:B------:R-:W-:Y:S01]  /*1310*/  @!P2 IMAD.IADD R23, R23, 0x1, -R4.reuse ;  /* 0x000000011717a824 */ /* 0x100fe200078e0a04 */
[----:B------:R-:W-:Y:S01]  /*1320*/  ISETP.GE.AND P2, PT, R16, RZ, PT ;  /* 0x000000ff1000720c */ /* 0x000fe20003f46270 */
[----:B------:R-:W-:Y:S01]  /*1330*/  @!P6 IMAD.IADD R27, R27, 0x1, -R4 ;  /* 0x000000011b1be824 */ /* 0x000fe200078e0a04 */
[----:B------:R-:W-:Y:S01]  /*1340*/  ISETP.GT.U32.AND P3, PT, R4, R29, PT ;  /* 0x0000001d0400720c */ /* 0x000fe20003f64070 */
[----:B------:R-:W-:Y:S01]  /*1350*/  IMAD.HI.U32 R6, R7, R31, RZ ;  /* 0x0000001f07067227 */ /* 0x000fe200078e00ff */
[----:B------:R-:W-:-:S02]  /*1360*/  ISETP.GE.AND P6, PT, R8, RZ, PT ;  /* 0x000000ff0800720c */ /* 0x000fc40003fc6270 */
[----:B------:R-:W-:Y:S01]  /*1370*/  LOP3.LUT R8, R20, 0x48, RZ, 0xfc, !PT ;  /* 0x0000004814087812 */ /* 0x000fe200078efcff */
[----:B------:R-:W-:Y:S01]  /*1380*/  @!P0 IMAD.MOV R23, RZ, RZ, -R23 ;  /* 0x000000ffff178224 */ /* 0x000fe200078e0a17 */
[----:B------:R-:W-:Y:S01]  /*1390*/  ISETP.GT.U32.AND P0, PT, R4, R27, PT ;  /* 0x0000001b0400720c */ /* 0x000fe20003f04070 */
[----:B------:R-:W-:Y:S01]  /*13a0*/  IMAD.MOV R6, RZ, RZ, -R6 ;  /* 0x000000ffff067224 */ /* 0x000fe200078e0a06 */
[----:B------:R-:W-:Y:S01]  /*13b0*/  IABS R35, R8 ;  /* 0x0000000800237213 */ /* 0x000fe20000000000 */
[----:B------:R-:W-:Y:S01]  /*13c0*/  @!P1 IMAD.MOV R21, RZ, RZ, -R21 ;  /* 0x000000ffff159224 */ /* 0x000fe200078e0a15 */
[----:B------:R-:W-:Y:S01]  /*13d0*/  ISETP.GE.AND P1, PT, R14, RZ, PT ;  /* 0x000000ff0e00720c */ /* 0x000fe20003f26270 */
[----:B------:R-:W-:Y:S01]  /*13e0*/  IMAD R31, R4, R6, R31 ;  /* 0x00000006041f7224 */ /* 0x000fe200078e021f */
[C---:B------:R-:W-:Y:S01]  /*13f0*/  LOP3.LUT R14, R20.reuse, 0x3c, RZ, 0xfc, !PT ;  /* 0x0000003c140e7812 */ /* 0x040fe200078efcff */
[----:B------:R-:W-:Y:S01]  /*1400*/  IMAD.HI.U32 R6, R7, R33, RZ ;  /* 0x0000002107067227 */ /* 0x000fe200078e00ff */
[----:B------:R-:W-:-:S02]  /*1410*/  LOP3.LUT R16, R20, 0x34, RZ, 0xfc, !PT ;  /* 0x0000003414107812 */ /* 0x000fc400078efcff */
[----:B------:R-:W-:Y:S01]  /*1420*/  IABS R41, R14 ;  /* 0x0000000e00297213 */ /* 0x000fe20000000000 */
[----:B------:R-:W-:Y:S01]  /*1430*/  IMAD.MOV R6, RZ, RZ, -R6 ;  /* 0x000000ffff067224 */ /* 0x000fe200078e0a06 */
[----:B------:R-:W-:Y:S01]  /*1440*/  LOP3.LUT R18, R20, 0x30, RZ, 0xfc, !PT ;  /* 0x0000003014127812 */ /* 0x000fe200078efcff */
[--C-:B------:R-:W-:Y:S01]  /*1450*/  @!P0 IMAD.IADD R27, R27, 0x1, -R4.reuse ;  /* 0x000000011b1b8824 */ /* 0x100fe200078e0a04 */
[C---:B------:R-:W-:Y:S01]  /*1460*/  ISETP.GT.U32.AND P0, PT, R4.reuse, R31, PT ;  /* 0x0000001f0400720c */ /* 0x040fe20003f04070 */
[C---:B------:R-:W-:Y:S01]  /*1470*/  IMAD R33, R4.reuse, R6, R33 ;  /* 0x0000000604217224 */ /* 0x040fe200078e0221 */
[----:B------:R-:W-:Y:S01]  /*1480*/  IABS R45, R16 ;  /* 0x00000010002d7213 */ /* 0x000fe20000000000 */
[----:B------:R-:W-:Y:S01]  /*1490*/  @!P5 IMAD.MOV R17, RZ, RZ, -R17 ;  /* 0x000000ffff11d224 */ /* 0x000fe200078e0a11 */
[C---:B------:R-:W-:Y:S01]  /*14a0*/  ISETP.GT.U32.AND P5, PT, R4.reuse, R25, PT ;  /* 0x000000190400720c */ /* 0x040fe20003fa4070 */
[----:B------:R-:W-:Y:S01]  /*14b0*/  @!P3 IMAD.IADD R29, R29, 0x1, -R4 ;  /* 0x000000011d1db824 */ /* 0x000fe200078e0a04 */
[----:B------:R-:W-:Y:S01]  /*14c0*/  IABS R47, R18 ;  /* 0x00000012002f7213 */ /* 0x000fe20000000000 */
[----:B------:R-:W-:Y:S01]  /*14d0*/  @!P1 IMAD.MOV R27, RZ, RZ, -R27 ;  /* 0x000000ffff1b9224 */ /* 0x000fe200078e0a1b */
[C---:B------:R-:W-:Y:S01]  /*14e0*/  ISETP.GT.U32.AND P1, PT, R4.reuse, R33, PT ;  /* 0x000000210400720c */ /* 0x040fe20003f24070 */
[----:B------:R-:W-:Y:S01]  /*14f0*/  IMAD.HI.U32 R6, R7, R35, RZ ;  /* 0x0000002307067227 */ /* 0x000fe200078e00ff */
[----:B------:R-:W-:-:S02]  /*1500*/  ISETP.GT.U32.AND P3, PT, R4, R29, PT ;  /* 0x0000001d0400720c */ /* 0x000fc40003f64070 */
[----:B------:R-:W-:Y:S01]  /*1510*/  LOP3.LUT R22, R20, 0x2c, RZ, 0xfc, !PT ;  /* 0x0000002c14167812 */ /* 0x000fe200078efcff */
[--C-:B------:R-:W-:Y:S02]  /*1520*/  @!P0 IMAD.IADD R31, R31, 0x1, -R4.reuse ;  /* 0x000000011f1f8824 */ /* 0x100fe400078e0a04 */
[----:B------:R-:W-:Y:S01]  /*1530*/  IMAD R5, R5, UR6, RZ ;  /* 0x0000000605057c24 */ /* 0x000fe2000f8e02ff */
[----:B------:R-:W-:Y:S01]  /*1540*/  IABS R49, R22 ;  /* 0x0000001600317213 */ /* 0x000fe20000000000 */
[--C-:B------:R-:W-:Y:S01]  /*1550*/  @!P5 IMAD.IADD R25, R25, 0x1, -R4.reuse ;  /* 0x000000011919d824 */ /* 0x100fe200078e0a04 */
[----:B------:R-:W-:Y:S01]  /*1560*/  ISETP.GE.AND P5, PT, R10, RZ, PT ;  /* 0x000000ff0a00720c */ /* 0x000fe20003fa6270 */
[----:B------:R-:W-:Y:S01]  /*1570*/  USHF.R.U32.HI UR6, URZ, 0x4, UR8 ;  /* 0x000000043f067899 */ /* 0x000fe20008011608 */
[----:B------:R-:W-:Y:S01]  /*1580*/  LOP3.LUT R10, R20, 0x44, RZ, 0xfc, !PT ;  /* 0x00000044140a7812 */ /* 0x000fe200078efcff */
[--C-:B------:R-:W-:Y:S01]  /*1590*/  @!P1 IMAD.IADD R33, R33, 0x1, -R4.reuse ;  /* 0x0000000121219824 */ /* 0x100fe200078e0a04 */
[----:B------:R-:W-:Y:S01]  /*15a0*/  ISETP.GT.U32.AND P0, PT, R4, R31, PT ;  /* 0x0000001f0400720c */ /* 0x000fe20003f04070 */
[----:B------:R-:W-:Y:S01]  /*15b0*/  @!P3 IMAD.IADD R29, R29, 0x1, -R4 ;  /* 0x000000011d1db824 */ /* 0x000fe200078e0a04 */
[----:B------:R-:W-:Y:S01]  /*15c0*/  ISETP.GE.AND P3, PT, R10, RZ, PT ;  /* 0x000000ff0a00720c */ /* 0x000fe20003f66270 */
[----:B------:R-:W-:Y:S01]  /*15d0*/  @!P4 IMAD.MOV R25, RZ, RZ, -R25 ;  /* 0x000000ffff19c224 */ /* 0x000fe200078e0a19 */
[----:B------:R-:W-:Y:S01]  /*15e0*/  IABS R37, R10 ;  /* 0x0000000a00257213 */ /* 0x000fe20000000000 */
[----:B------:R-:W-:Y:S01]  /*15f0*/  IMAD.MOV R10, RZ, RZ, -R6 ;  /* 0x000000ffff0a7224 */ /* 0x000fe200078e0a06 */
[----:B------:R-:W-:Y:S01]  /*1600*/  ISETP.GT.U32.AND P1, PT, R4, R33, PT ;  /* 0x000000210400720c */ /* 0x000fe20003f24070 */
[----:B------:R-:W-:Y:S01]  /*1610*/  IMAD.HI.U32 R6, R7, R39, RZ ;  /* 0x0000002707067227 */ /* 0x000fe200078e00ff */
[----:B------:R-:W-:Y:S01]  /*1620*/  ISETP.GE.AND P4, PT, R8, RZ, PT ;  /* 0x000000ff0800720c */ /* 0x000fe20003f86270 */
[----:B------:R-:W-:-:S02]  /*1630*/  USGXT.U32 UR6, UR6, 0xe ;  /* 0x0000000e0606789a */ /* 0x000fc40008000000 */
[----:B------:R-:W-:Y:S02]  /*1640*/  IMAD R35, R4, R10, R35 ;  /* 0x0000000a04237224 */ /* 0x000fe400078e0223 */
[----:B------:R-:W-:Y:S02]  /*1650*/  IMAD.MOV R10, RZ, RZ, -R6 ;  /* 0x000000ffff0a7224 */ /* 0x000fe400078e0a06 */
[----:B------:R-:W-:-:S04]  /*1660*/  IMAD.HI.U32 R6, R7, R41, RZ ;  /* 0x0000002907067227 */ /* 0x000fc800078e00ff */
[C---:B------:R-:W-:Y:S02]  /*1670*/  IMAD R39, R4.reuse, R10, R39 ;  /* 0x0000000a04277224 */ /* 0x040fe400078e0227 */
[----:B------:R-:W-:Y:S02]  /*1680*/  IMAD.MOV R6, RZ, RZ, -R6 ;  /* 0x000000ffff067224 */ /* 0x000fe400078e0a06 */
[----:B------:R-:W-:Y:S01]  /*1690*/  @!P1 IMAD.IADD R33, R33, 0x1, -R4 ;  /* 0x0000000121219824 */ /* 0x000fe200078e0a04 */
[C---:B------:R-:W-:Y:S01]  /*16a0*/  ISETP.GT.U32.AND P1, PT, R4.reuse, R39, PT ;  /* 0x000000270400720c */ /* 0x040fe20003f24070 */
[C---:B------:R-:W-:Y:S02]  /*16b0*/  IMAD R41, R4.reuse, R6, R41 ;  /* 0x0000000604297224 */ /* 0x040fe400078e0229 */
[----:B------:R-:W-:Y:S02]  /*16c0*/  @!P6 IMAD.MOV R33, RZ, RZ, -R33 ;  /* 0x000000ffff21e224 */ /* 0x000fe400078e0a21 */
[----:B------:R-:W-:Y:S01]  /*16d0*/  IMAD.HI.U32 R8, R7, R37, RZ ;  /* 0x0000002507087227 */ /* 0x000fe200078e00ff */
[----:B------:R-:W-:-:S03]  /*16e0*/  ISETP.GT.U32.AND P6, PT, R4, R41, PT ;  /* 0x000000290400720c */ /* 0x000fc60003fc4070 */
[----:B------:R-:W-:Y:S02]  /*16f0*/  IMAD.MOV R8, RZ, RZ, -R8 ;  /* 0x000000ffff087224 */ /* 0x000fe400078e0a08 */
[--C-:B------:R-:W-:Y:S01]  /*1700*/  @!P0 IMAD.IADD R31, R31, 0x1, -R4.reuse ;  /* 0x000000011f1f8824 */ /* 0x100fe200078e0a04 */
[C---:B------:R-:W-:Y:S01]  /*1710*/  ISETP.GT.U32.AND P0, PT, R4.reuse, R35, PT ;  /* 0x000000230400720c */ /* 0x040fe20003f04070 */
[----:B------:R-:W-:Y:S02]  /*1720*/  @!P1 IMAD.IADD R39, R39, 0x1, -R4 ;  /* 0x0000000127279824 */ /* 0x000fe400078e0a04 */
[C---:B------:R-:W-:Y:S02]  /*1730*/  IMAD R37, R4.reuse, R8, R37 ;  /* 0x0000000804257224 */ /* 0x040fe400078e0225 */
[----:B------:R-:W-:Y:S01]  /*1740*/  IMAD.HI.U32 R8, R7, R45, RZ ;  /* 0x0000002d07087227 */ /* 0x000fe200078e00ff */
[----:B------:R-:W-:-:S03]  /*1750*/  ISETP.GT.U32.AND P1, PT, R4, R39, PT ;  /* 0x000000270400720c */ /* 0x000fc60003f24070 */
[----:B------:R-:W-:Y:S02]  /*1760*/  @!P6 IMAD.IADD R41, R41, 0x1, -R4 ;  /* 0x000000012929e824 */ /* 0x000fe400078e0a04 */
[----:B------:R-:W-:-:S03]  /*1770*/  IMAD.HI.U32 R10, R7, R47, RZ ;  /* 0x0000002f070a7227 */ /* 0x000fc600078e00ff */
[C---:B------:R-:W-:Y:S01]  /*1780*/  ISETP.GT.U32.AND P6, PT, R4.reuse, R41, PT ;  /* 0x000000290400720c */ /* 0x040fe20003fc4070 */
[----:B------:R-:W-:Y:S02]  /*1790*/  IMAD.MOV R8, RZ, RZ, -R8 ;  /* 0x000000ffff087224 */ /* 0x000fe400078e0a08 */
[----:B------:R-:W-:Y:S01]  /*17a0*/  @!P5 IMAD.MOV R31, RZ, RZ, -R31 ;  /* 0x000000ffff1fd224 */ /* 0x000fe200078e0a1f */
[C---:B------:R-:W-:Y:S01]  /*17b0*/  ISETP.GT.U32.AND P5, PT, R4.reuse, R37, PT ;  /* 0x000000250400720c */ /* 0x040fe20003fa4070 */
[----:B------:R-:W-:Y:S02]  /*17c0*/  IMAD.MOV R10, RZ, RZ, -R10 ;  /* 0x000000ffff0a7224 */ /* 0x000fe400078e0a0a */
[C---:B------:R-:W-:Y:S02]  /*17d0*/  IMAD R45, R4.reuse, R8, R45 ;  /* 0x00000008042d7224 */ /* 0x040fe400078e022d */
[C---:B------:R-:W-:Y:S02]  /*17e0*/  IMAD R47, R4.reuse, R10, R47 ;  /* 0x0000000a042f7224 */ /* 0x040fe400078e022f */
[--C-:B------:R-:W-:Y:S01]  /*17f0*/  @!P1 IMAD.IADD R39, R39, 0x1, -R4.reuse ;  /* 0x0000000127279824 */ /* 0x100fe200078e0a04 */
[C---:B------:R-:W-:Y:S01]  /*1800*/  ISETP.GT.U32.AND P1, PT, R4.reuse, R45, PT ;  /* 0x0000002d0400720c */ /* 0x040fe20003f24070 */
[--C-:B------:R-:W-:Y:S01]  /*1810*/  @!P6 IMAD.IADD R41, R41, 0x1, -R4.reuse ;  /* 0x000000012929e824 */ /* 0x100fe200078e0a04 */
[----:B------:R-:W-:Y:S01]  /*1820*/  ISETP.GT.U32.AND P6, PT, R4, R47, PT ;  /* 0x0000002f0400720c */ /* 0x000fe20003fc4070 */
[----:B------:R-:W-:Y:S01]  /*1830*/  @!P2 IMAD.MOV R29, RZ, RZ, -R29 ;  /* 0x000000ffff1da224 */ /* 0x000fe200078e0a1d */
[----:B------:R-:W-:Y:S01]  /*1840*/  ISETP.GE.AND P2, PT, R12, RZ, PT ;  /* 0x000000ff0c00720c */ /* 0x000fe20003f46270 */
[----:B------:R-:W-:Y:S01]  /*1850*/  @!P5 IMAD.IADD R37, R37, 0x1, -R4 ;  /* 0x000000012525d824 */ /* 0x000fe200078e0a04 */
[----:B------:R-:W-:Y:S01]  /*1860*/  LOP3.LUT R12, R20, 0x38, RZ, 0xfc, !PT ;  /* 0x00000038140c7812 */ /* 0x000fe200078efcff */
[----:B------:R-:W-:-:S03]  /*1870*/  IMAD.HI.U32 R8, R7, R51, RZ ;  /* 0x0000003307087227 */ /* 0x000fc600078e00ff */
[----:B------:R-:W-:Y:S01]  /*1880*/  IABS R43, R12 ;  /* 0x0000000c002b7213 */ /* 0x000fe20000000000 */
[--C-:B------:R-:W-:Y:S01]  /*1890*/  @!P0 IMAD.IADD R35, R35, 0x1, -R4.reuse ;  /* 0x0000000123238824 */ /* 0x100fe200078e0a04 */
[C---:B------:R-:W-:Y:S01]  /*18a0*/  ISETP.GT.U32.AND P5, PT, R4.reuse, R37, PT ;  /* 0x000000250400720c */ /* 0x040fe20003fa4070 */
[----:B------:R-:W-:Y:S02]  /*18b0*/  @!P1 IMAD.IADD R45, R45, 0x1, -R4 ;  /* 0x000000012d2d9824 */ /* 0x000fe400078e0a04 */
[----:B------:R-:W-:Y:S01]  /*18c0*/  IMAD.HI.U32 R6, R7, R43, RZ ;  /* 0x0000002b07067227 */ /* 0x000fe200078e00ff */
[----:B------:R-:W-:-:S03]  /*18d0*/  ISETP.GT.U32.AND P0, PT, R4, R35, PT ;  /* 0x000000230400720c */ /* 0x000fc60003f04070 */
[----:B------:R-:W-:Y:S01]  /*18e0*/  @!P6 IMAD.IADD R47, R47, 0x1, -R4 ;  /* 0x000000012f2fe824 */ /* 0x000fe200078e0a04 */
[C---:B------:R-:W-:Y:S01]  /*18f0*/  ISETP.GT.U32.AND P6, PT, R4.reuse, R45, PT ;  /* 0x0000002d0400720c */ /* 0x040fe20003fc4070 */
[----:B------:R-:W-:Y:S02]  /*1900*/  IMAD.MOV R6, RZ, RZ, -R6 ;  /* 0x000000ffff067224 */ /* 0x000fe400078e0a06 */
[----:B------:R-:W-:Y:S02]  /*1910*/  IMAD.MOV R8, RZ, RZ, -R8 ;  /* 0x000000ffff087224 */ /* 0x000fe400078e0a08 */
[----:B------:R-:W-:Y:S02]  /*1920*/  IMAD R43, R4, R6, R43 ;  /* 0x00000006042b7224 */ /* 0x000fe400078e022b */
[----:B------:R-:W-:-:S04]  /*1930*/  IMAD.HI.U32 R6, R7, R49, RZ ;  /* 0x0000003107067227 */ /* 0x000fc800078e00ff */
[----:B------:R-:W-:Y:S01]  /*1940*/  @!P5 IMAD.IADD R37, R37, 0x1, -R4 ;  /* 0x000000012525d824 */ /* 0x000fe200078e0a04 */
[C---:B------:R-:W-:Y:S01]  /*1950*/  ISETP.GT.U32.AND P5, PT, R4.reuse, R43, PT ;  /* 0x0000002b0400720c */ /* 0x040fe20003fa4070 */
[C---:B------:R-:W-:Y:S02]  /*1960*/  IMAD R51, R4.reuse, R8, R51 ;  /* 0x0000000804337224 */ /* 0x040fe400078e0233 */
[----:B------:R-:W-:Y:S02]  /*1970*/  IMAD.MOV R6, RZ, RZ, -R6 ;  /* 0x000000ffff067224 */ /* 0x000fe400078e0a06 */
[----:B------:R-:W-:Y:S01]  /*1980*/  @!P6 IMAD.IADD R45, R45, 0x1, -R4 ;  /* 0x000000012d2de824 */ /* 0x000fe200078e0a04 */
[C---:B------:R-:W-:Y:S01]  /*1990*/  ISETP.GT.U32.AND P6, PT, R4.reuse, R51, PT ;  /* 0x000000330400720c */ /* 0x040fe20003fc4070 */
[----:B------:R-:W-:Y:S02]  /*19a0*/  IMAD R49, R4, R6, R49 ;  /* 0x0000000604317224 */ /* 0x000fe400078e0231 */
[----:B------:R-:W-:-:S04]  /*19b0*/  IMAD.HI.U32 R6, R7, R55, RZ ;  /* 0x0000003707067227 */ /* 0x000fc800078e00ff */
[----:B------:R-:W-:Y:S02]  /*19c0*/  IMAD.MOV R8, RZ, RZ, -R6 ;  /* 0x000000ffff087224 */ /* 0x000fe400078e0a06 */
[--C-:B------:R-:W-:Y:S01]  /*19d0*/  @!P0 IMAD.IADD R35, R35, 0x1, -R4.reuse ;  /* 0x0000000123238824 */ /* 0x100fe200078e0a04 */
[----:B------:R-:W-:Y:S01]  /*19e0*/  ISETP.GE.AND P0, PT, R14, RZ, PT ;  /* 0x000000ff0e00720c */ /* 0x000fe20003f06270 */
[--C-:B------:R-:W-:Y:S01]  /*19f0*/  @!P5 IMAD.IADD R43, R43, 0x1, -R4.reuse ;  /* 0x000000012b2bd824 */ /* 0x100fe200078e0a04 */
[----:B------:R-:W-:Y:S01]  /*1a00*/  IABS R14, R38 ;  /* 0x00000026000e7213 */ /* 0x000fe20000000000 */
[----:B------:R-:W-:Y:S01]  /*1a10*/  IMAD R55, R4, R8, R55 ;  /* 0x0000000804377224 */ /* 0x000fe200078e0237 */
[----:B------:R-:W-:Y:S01]  /*1a20*/  ISETP.GE.AND P5, PT, R12, RZ, PT ;  /* 0x000000ff0c00720c */ /* 0x000fe20003fa6270 */
[----:B------:R-:W-:Y:S01]  /*1a30*/  @!P4 IMAD.MOV R35, RZ, RZ, -R35 ;  /* 0x000000ffff23c224 */ /* 0x000fe200078e0a23 */
[C---:B------:R-:W-:Y:S01]  /*1a40*/  ISETP.GT.U32.AND P1, PT, R4.reuse, R43, PT ;  /* 0x0000002b0400720c */ /* 0x040fe20003f24070 */
[----:B------:R-:W-:Y:S01]  /*1a50*/  @!P6 IMAD.IADD R51, R51, 0x1, -R4 ;  /* 0x000000013333e824 */ /* 0x000fe200078e0a04 */
[C---:B------:R-:W-:Y:S01]  /*1a60*/  ISETP.GT.U32.AND P4, PT, R4.reuse, R47, PT ;  /* 0x0000002f0400720c */ /* 0x040fe20003f84070 */
[----:B------:R-:W-:Y:S01]  /*1a70*/  IMAD.HI.U32 R10, R7, R53, RZ ;  /* 0x00000035070a7227 */ /* 0x000fe200078e00ff */
[----:B------:R-:W-:-:S03]  /*1a80*/  ISETP.GT.U32.AND P6, PT, R4, R55, PT ;  /* 0x000000370400720c */ /* 0x000fc60003fc4070 */
[----:B------:R-:W-:-:S04]  /*1a90*/  IMAD.HI.U32 R6, R7, R57, RZ ;  /* 0x0000003907067227 */ /* 0x000fc800078e00ff */
[----:B------:R-:W-:Y:S02]  /*1aa0*/  IMAD.MOV R10, RZ, RZ, -R10 ;  /* 0x000000ffff0a7224 */ /* 0x000fe400078e0a0a */
[----:B------:R-:W-:Y:S02]  /*1ab0*/  IMAD.MOV R6, RZ, RZ, -R6 ;  /* 0x000000ffff067224 */ /* 0x000fe400078e0a06 */
[C---:B------:R-:W-:Y:S02]  /*1ac0*/  IMAD R53, R4.reuse, R10, R53 ;  /* 0x0000000a04357224 */ /* 0x040fe400078e0235 */
[C---:B------:R-:W-:Y:S02]  /*1ad0*/  IMAD R57, R4.reuse, R6, R57 ;  /* 0x0000000604397224 */ /* 0x040fe400078e0239 */
[--C-:B------:R-:W-:Y:S01]  /*1ae0*/  @!P1 IMAD.IADD R43, R43, 0x1, -R4.reuse ;  /* 0x000000012b2b9824 */ /* 0x100fe200078e0a04 */
[C---:B------:R-:W-:Y:S01]  /*1af0*/  ISETP.GT.U32.AND P1, PT, R4.reuse, R49, PT ;  /* 0x000000310400720c */ /* 0x040fe20003f24070 */
[--C-:B------:R-:W-:Y:S01]  /*1b00*/  @!P4 IMAD.IADD R47, R47, 0x1, -R4.reuse ;  /* 0x000000012f2fc824 */ /* 0x100fe200078e0a04 */
[C---:B------:R-:W-:Y:S01]  /*1b10*/  ISETP.GT.U32.AND P4, PT, R4.reuse, R53, PT ;  /* 0x000000350400720c */ /* 0x040fe20003f84070 */
[----:B------:R-:W-:Y:S01]  /*1b20*/  @!P6 IMAD.IADD R55, R55, 0x1, -R4 ;  /* 0x000000013737e824 */ /* 0x000fe200078e0a04 */
[----:B------:R-:W-:Y:S01]  /*1b30*/  ISETP.GT.U32.AND P6, PT, R4, R57, PT ;  /* 0x000000390400720c */ /* 0x000fe20003fc4070 */
[----:B------:R-:W-:-:S04]  /*1b40*/  IMAD.HI.U32 R8, R7, R59, RZ ;  /* 0x0000003b07087227 */ /* 0x000fc800078e00ff */
[----:B------:R-:W-:Y:S02]  /*1b50*/  IMAD.MOV R8, RZ, RZ, -R8 ;  /* 0x000000ffff087224 */ /* 0x000fe400078e0a08 */
[----:B------:R-:W-:-:S04]  /*1b60*/  IMAD.HI.U32 R10, R7, R61, RZ ;  /* 0x0000003d070a7227 */ /* 0x000fc800078e00ff */
[----:B------:R-:W-:Y:S02]  /*1b70*/  IMAD R59, R4, R8, R59 ;  /* 0x00000008043b7224 */ /* 0x000fe400078e023b */
[--C-:B------:R-:W-:Y:S01]  /*1b80*/  @!P1 IMAD.IADD R49, R49, 0x1, -R4.reuse ;  /* 0x0000000131319824 */ /* 0x100fe200078e0a04 */
[----:B------:R-:W-:Y:S01]  /*1b90*/  ISETP.GE.AND P1, PT, R16, RZ, PT ;  /* 0x000000ff1000720c */ /* 0x000fe20003f26270 */
[--C-:B------:R-:W-:Y:S01]  /*1ba0*/  @!P4 IMAD.IADD R53, R53, 0x1, -R4.reuse ;  /* 0x000000013535c824 */ /* 0x100fe200078e0a04 */
[----:B------:R-:W-:Y:S01]  /*1bb0*/  ISETP.GE.AND P4, PT, R18, RZ, PT ;  /* 0x000000ff1200720c */ /* 0x000fe20003f86270 */
[----:B------:R-:W-:Y:S01]  /*1bc0*/  @!P6 IMAD.IADD R57, R57, 0x1, -R4 ;  /* 0x000000013939e824 */ /* 0x000fe200078e0a04 */
[C---:B------:R-:W-:Y:S01]  /*1bd0*/  ISETP.GT.U32.AND P6, PT, R4.reuse, R59, PT ;  /* 0x0000003b0400720c */ /* 0x040fe20003fc4070 */
[----:B------:R-:W-:Y:S01]  /*1be0*/  IMAD.HI.U32 R6, R7, R63, RZ ;  /* 0x0000003f07067227 */ /* 0x000fe200078e00ff */
[----:B------:R-:W-:Y:S02]  /*1bf0*/  IABS R16, R40 ;  /* 0x0000002800107213 */ /* 0x000fe40000000000 */
[----:B------:R-:W-:Y:S01]  /*1c00*/  IABS R18, R42 ;  /* 0x0000002a00127213 */ /* 0x000fe20000000000 */
[----:B------:R-:W-:Y:S01]  /*1c10*/  @!P3 IMAD.MOV R37, RZ, RZ, -R37 ;  /* 0x000000ffff25b224 */ /* 0x000fe200078e0a25 */
[C---:B------:R-:W-:Y:S01]  /*1c20*/  ISETP.GT.U32.AND P3, PT, R4.reuse, R49, PT ;  /* 0x000000310400720c */ /* 0x040fe20003f64070 */
[----:B------:R-:W-:Y:S01]  /*1c30*/  @!P2 IMAD.MOV R39, RZ, RZ, -R39 ;  /* 0x000000ffff27a224 */ /* 0x000fe200078e0a27 */
[C---:B------:R-:W-:Y:S01]  /*1c40*/  ISETP.GT.U32.AND P2, PT, R4.reuse, R51, PT ;  /* 0x000000330400720c */ /* 0x040fe20003f44070 */
[----:B------:R-:W-:Y:S01]  /*1c50*/  @!P0 IMAD.MOV R41, RZ, RZ, -R41 ;  /* 0x000000ffff298224 */ /* 0x000fe200078e0a29 */
[----:B------:R-:W-:Y:S01]  /*1c60*/  ISETP.GT.U32.AND P0, PT, R4, R53, PT ;  /* 0x000000350400720c */ /* 0x000fe20003f04070 */
[----:B------:R-:W-:-:S02]  /*1c70*/  IMAD.MOV R10, RZ, RZ, -R10 ;  /* 0x000000ffff0a7224 */ /* 0x000fc400078e0a0a */
[----:B------:R-:W-:-:S04]  /*1c80*/  IMAD.HI.U32 R8, R7, R14, RZ ;  /* 0x0000000e07087227 */ /* 0x000fc800078e00ff */
[----:B------:R-:W-:-:S04]  /*1c90*/  IMAD.HI.U32 R12, R7, R69, RZ ;  /* 0x00000045070c7227 */ /* 0x000fc800078e00ff */
[----:B------:R-:W-:Y:S02]  /*1ca0*/  IMAD.MOV R6, RZ, RZ, -R6 ;  /* 0x000000ffff067224 */ /* 0x000fe400078e0a06 */
[----:B------:R-:W-:Y:S02]  /*1cb0*/  IMAD R61, R4, R10, R61 ;  /* 0x0000000a043d7224 */ /* 0x000fe400078e023d */
[----:B------:R-:W-:Y:S02]  /*1cc0*/  IMAD.MOV R65, RZ, RZ, -R8 ;  /* 0x000000ffff417224 */ /* 0x000fe400078e0a08 */
[----:B------:R-:W-:Y:S02]  /*1cd0*/  IMAD.MOV R12, RZ, RZ, -R12 ;  /* 0x000000ffff0c7224 */ /* 0x000fe400078e0a0c */
[----:B------:R-:W-:-:S04]  /*1ce0*/  IMAD.HI.U32 R10, R7, R16, RZ ;  /* 0x00000010070a7227 */ /* 0x000fc800078e00ff */
[----:B------:R-:W-:Y:S02]  /*1cf0*/  IMAD R63, R4, R6, R63 ;  /* 0x00000006043f7224 */ /* 0x000fe400078e023f */
[----:B------:R-:W-:-:S04]  /*1d00*/  IMAD.HI.U32 R6, R7, R18, RZ ;  /* 0x0000001207067227 */ /* 0x000fc800078e00ff */
[C---:B------:R-:W-:Y:S01]  /*1d10*/  IMAD R7, R4.reuse, R65, R14 ;  /* 0x0000004104077224 */ /* 0x040fe200078e020e */
[C---:B------:R-:W-:Y:S01]  /*1d20*/  LOP3.LUT R14, R95.reuse, 0xa, RZ, 0xfc, !PT ;  /* 0x0000000a5f0e7812 */ /* 0x040fe200078efcff */
[C---:B------:R-:W-:Y:S01]  /*1d30*/  IMAD R69, R4.reuse, R12, R69 ;  /* 0x0000000c04457224 */ /* 0x040fe200078e0245 */
[----:B------:R-:W-:Y:S01]  /*1d40*/  LOP3.LUT R12, R95, 0x6, RZ, 0xfc, !PT ;  /* 0x000000065f0c7812 */ /* 0x000fe200078efcff */
[----:B------:R-:W-:Y:S01]  /*1d50*/  @!P6 IMAD.IADD R59, R59, 0x1, -R4 ;  /* 0x000000013b3be824 */ /* 0x000fe200078e0a04 */
[C---:B------:R-:W-:Y:S01]  /*1d60*/  ISETP.GT.U32.AND P6, PT, R4.reuse, R57, PT ;  /* 0x000000390400720c */ /* 0x040fe20003fc4070 */
[----:B------:R-:W-:Y:S01]  /*1d70*/  @!P4 IMAD.MOV R47, RZ, RZ, -R47 ;  /* 0x000000ffff2fc224 */ /* 0x000fe200078e0a2f */
[C---:B------:R-:W-:Y:S01]  /*1d80*/  ISETP.GT.U32.AND P4, PT, R4.reuse, R61, PT ;  /* 0x0000003d0400720c */ /* 0x040fe20003f84070 */
[----:B------:R-:W-:Y:S01]  /*1d90*/  IMAD.MOV R67, RZ, RZ, -R10 ;  /* 0x000000ffff437224 */ /* 0x000fe200078e0a0a */
[----:B------:R-:W-:Y:S01]  /*1da0*/  LOP3.LUT R10, R95, 0x2, RZ, 0xfc, !PT ;  /* 0x000000025f0a7812 */ /* 0x000fe200078efcff */
[----:B------:R-:W-:Y:S01]  /*1db0*/  @!P5 IMAD.MOV R43, RZ, RZ, -R43 ;  /* 0x000000ffff2bd224 */ /* 0x000fe200078e0a2b */
[C---:B------:R-:W-:Y:S01]  /*1dc0*/  ISETP.GT.U32.AND P5, PT, R4.reuse, R55, PT ;  /* 0x000000370400720c */ /* 0x040fe20003fa4070 */
[----:B------:R-:W-:Y:S01]  /*1dd0*/  @!P1 IMAD.MOV R45, RZ, RZ, -R45 ;  /* 0x000000ffff2d9224 */ /* 0x000fe200078e0a2d */
[C---:B------:R-:W-:Y:S01]  /*1de0*/  ISETP.GT.U32.AND P1, PT, R4.reuse, R59, PT ;  /* 0x0000003b0400720c */ /* 0x040fe20003f24070 */
[--C-:B------:R-:W-:Y:S01]  /*1df0*/  @!P3 IMAD.IADD R49, R49, 0x1, -R4.reuse ;  /* 0x000000013131b824 */ /* 0x100fe200078e0a04 */
[C---:B------:R-:W-:Y:S01]  /*1e00*/  ISETP.GT.U32.AND P3, PT, R4.reuse, R63, PT ;  /* 0x0000003f0400720c */ /* 0x040fe20003f64070 */
[--C-:B------:R-:W-:Y:S01]  /*1e10*/  @!P2 IMAD.IADD R51, R51, 0x1, -R4.reuse ;  /* 0x000000013333a824 */ /* 0x100fe200078e0a04 */
[C---:B------:R-:W-:Y:S01]  /*1e20*/  ISETP.GT.U32.AND P2, PT, R4.reuse, R7, PT ;  /* 0x000000070400720c */ /* 0x040fe20003f44070 */
[----:B------:R-:W-:Y:S01]  /*1e30*/  @!P0 IMAD.IADD R53, R53, 0x1, -R4 ;  /* 0x0000000135358824 */ /* 0x000fe200078e0a04 */
[C---:B------:R-:W-:Y:S01]  /*1e40*/  ISETP.GT.U32.AND P0, PT, R4.reuse, R69, PT ;  /* 0x000000450400720c */ /* 0x040fe20003f04070 */
[----:B------:R-:W-:Y:S01]  /*1e50*/  IMAD R65, R4, R67, R16 ;  /* 0x0000004304417224 */ /* 0x000fe200078e0210 */
[----:B------:R-:W-:Y:S01]  /*1e60*/  LOP3.LUT R16, R95, 0x10, RZ, 0xfc, !PT ;  /* 0x000000105f107812 */ /* 0x000fe200078efcff */
[----:B------:R-:W-:-:S02]  /*1e70*/  IMAD.MOV R67, RZ, RZ, -R6 ;  /* 0x000000ffff437224 */ /* 0x000fc400078e0a06 */
[----:B------:R-:W-:Y:S01]  /*1e80*/  @!P6 IMAD.IADD R57, R57, 0x1, -R4 ;  /* 0x000000013939e824 */ /* 0x000fe200078e0a04 */
[C---:B------:R-:W-:Y:S01]  /*1e90*/  ISETP.GT.U32.AND P6, PT, R4.reuse, R65, PT ;  /* 0x000000410400720c */ /* 0x040fe20003fc4070 */
[C---:B------:R-:W-:Y:S01]  /*1ea0*/  IMAD R67, R4.reuse, R67, R18 ;  /* 0x0000004304437224 */ /* 0x040fe200078e0212 */
[----:B------:R-:W-:Y:S01]  /*1eb0*/  LOP3.LUT R18, R95, 0x14, RZ, 0xfc, !PT ;  /* 0x000000145f127812 */ /* 0x000fe200078efcff */
[--C-:B------:R-:W-:Y:S02]  /*1ec0*/  @!P4 IMAD.IADD R61, R61, 0x1, -R4.reuse ;  /* 0x000000013d3dc824 */ /* 0x100fe400078e0a04 */
[--C-:B------:R-:W-:Y:S01]  /*1ed0*/  @!P5 IMAD.IADD R55, R55, 0x1, -R4.reuse ;  /* 0x000000013737d824 */ /* 0x100fe200078e0a04 */
[----:B------:R-:W-:Y:S01]  /*1ee0*/  ISETP.GT.U32.AND P4, PT, R4, R67, PT ;  /* 0x000000430400720c */ /* 0x000fe20003f84070 */
[--C-:B------:R-:W-:Y:S01]  /*1ef0*/  @!P1 IMAD.IADD R59, R59, 0x1, -R4.reuse ;  /* 0x000000013b3b9824 */ /* 0x100fe200078e0a04 */
[----:B------:R-:W-:Y:S01]  /*1f00*/  ISETP.GE.AND P5, PT, R22, RZ, PT ;  /* 0x000000ff1600720c */ /* 0x000fe20003fa6270 */
        /* <DEDUP_REMOVED lines=8> */
[----:B------:R-:W-:Y:S01]  /*1f90*/  IMAD.SHL.U32 R6, R0, 0x20, RZ ;  /* 0x0000002000067824 */ /* 0x000fe200078e00ff */
[----:B------:R-:W-:Y:S01]  /*1fa0*/  ISETP.GE.AND P6, PT, R32, RZ, PT ;  /* 0x000000ff2000720c */ /* 0x000fe20003fc6270 */
[--C-:B------:R-:W-:Y:S01]  /*1fb0*/  @!P4 IMAD.IADD R67, R67, 0x1, -R4.reuse ;  /* 0x000000014343c824 */ /* 0x100fe200078e0a04 */
[C---:B------:R-:W-:Y:S01]  /*1fc0*/  ISETP.GT.U32.AND P4, PT, R4.reuse, R61, PT ;  /* 0x0000003d0400720c */ /* 0x040fe20003f84070 */
[----:B------:R-:W-:Y:S01]  /*1fd0*/  @!P5 IMAD.MOV R49, RZ, RZ, -R49 ;  /* 0x000000ffff31d224 */ /* 0x000fe200078e0a31 */
        /* <DEDUP_REMOVED lines=8> */
[----:B------:R-:W-:Y:S01]  /*2060*/  ISETP.GT.U32.AND P0, PT, R4, R67, PT ;  /* 0x000000430400720c */ /* 0x000fe20003f04070 */
[----:B------:R-:W-:Y:S01]  /*2070*/  @!P6 IMAD.MOV R59, RZ, RZ, -R59 ;  /* 0x000000ffff3be224 */ /* 0x000fe200078e0a3b */
[----:B------:R-:W-:Y:S01]  /*2080*/  LOP3.LUT R6, R6, 0x760, RZ, 0xc0, !PT ;  /* 0x0000076006067812 */ /* 0x000fe200078ec0ff */
[--C-:B------:R-:W-:Y:S01]  /*2090*/  @!P4 IMAD.IADD R61, R61, 0x1, -R4.reuse ;  /* 0x000000013d3dc824 */ /* 0x100fe200078e0a04 */
[----:B------:R-:W-:Y:S01]  /*20a0*/  ISETP.GE.AND P4, PT, R34, RZ, PT ;  /* 0x000000ff2200720c */ /* 0x000fe20003f86270 */
[--C-:B------:R-:W-:Y:S01]  /*20b0*/  @!P5 IMAD.IADD R65, R65, 0x1, -R4.reuse ;  /* 0x000000014141d824 */ /* 0x100fe200078e0a04 */
[----:B------:R-:W-:Y:S01]  /*20c0*/  ISETP.GE.AND P5, PT, R42, RZ, PT ;  /* 0x000000ff2a00720c */ /* 0x000fe20003fa6270 */
[--C-:B------:R-:W-:Y:S01]  /*20d0*/  @!P1 IMAD.IADD R63, R63, 0x1, -R4.reuse ;  /* 0x000000013f3f9824 */ /* 0x100fe200078e0a04 */
[----:B------:R-:W-:Y:S01]  /*20e0*/  LOP3.LUT R8, R6, 0x90, R71, 0xf8, !PT ;  /* 0x0000009006087812 */ /* 0x000fe200078ef847 */
[--C-:B------:R-:W-:Y:S01]  /*20f0*/  @!P3 IMAD.IADD R7, R7, 0x1, -R4.reuse ;  /* 0x000000010707b824 */ /* 0x100fe200078e0a04 */
[----:B------:R-:W-:Y:S01]  /*2100*/  ISETP.GE.AND P3, PT, R38, RZ, PT ;  /* 0x000000ff2600720c */ /* 0x000fe20003f66270 */
[--C-:B------:R-:W-:Y:S01]  /*2110*/  @!P2 IMAD.IADD R69, R69, 0x1, -R4.reuse ;  /* 0x000000014545a824 */ /* 0x100fe200078e0a04 */
[----:B------:R-:W-:Y:S01]  /*2120*/  ISETP.GE.AND P1, PT, R36, RZ, PT ;  /* 0x000000ff2400720c */ /* 0x000fe20003f26270 */
[----:B------:R-:W-:Y:S01]  /*2130*/  @!P0 IMAD.IADD R67, R67, 0x1, -R4 ;  /* 0x0000000143438824 */ /* 0x000fe200078e0a04 */
[----:B------:R-:W-:-:S02]  /*2140*/  ISETP.NE.AND P0, PT, R89, RZ, PT ;  /* 0x000000ff5900720c */ /* 0x000fc40003f05270 */
[----:B------:R-:W-:Y:S02]  /*2150*/  CS2R R70, SRZ ;  /* 0x0000000000467805 */ /* 0x000fe4000001ff00 */
[----:B------:R-:W-:Y:S01]  /*2160*/  LOP3.LUT R4, RZ, R89, RZ, 0x33, !PT ;  /* 0x00000059ff047212 */ /* 0x000fe200078e33ff */
[----:B------:R-:W-:Y:S01]  /*2170*/  @!P4 IMAD.MOV R61, RZ, RZ, -R61 ;  /* 0x000000ffff3dc224 */ /* 0x000fe200078e0a3d */
[----:B------:R-:W-:Y:S01]  /*2180*/  ISETP.GE.AND P2, PT, R40, RZ, PT ;  /* 0x000000ff2800720c */ /* 0x000fe20003f46270 */
[----:B------:R-:W-:Y:S01]  /*2190*/  @!P5 IMAD.MOV R67, RZ, RZ, -R67 ;  /* 0x000000ffff43d224 */ /* 0x000fe200078e0a43 */
[C---:B------:R-:W-:Y:S02]  /*21a0*/  SEL R9, R4.reuse, R9, !P0 ;  /* 0x0000000904097207 */ /* 0x040fe40004000000 */
[C---:B------:R-:W-:Y:S01]  /*21b0*/  SEL R23, R4.reuse, R23, !P0 ;  /* 0x0000001704177207 */ /* 0x040fe20004000000 */
[----:B------:R-:W-:Y:S01]  /*21c0*/  @!P3 IMAD.MOV R7, RZ, RZ, -R7 ;  /* 0x000000ffff07b224 */ /* 0x000fe200078e0a07 */
[C---:B------:R-:W-:Y:S01]  /*21d0*/  SEL R37, R4.reuse, R37, !P0 ;  /* 0x0000002504257207 */ /* 0x040fe20004000000 */
[----:B------:R-:W-:Y:S01]  /*21e0*/  IMAD R9, R9, UR4, RZ ;  /* 0x0000000409097c24 */ /* 0x000fe2000f8e02ff */
[----:B------:R-:W-:Y:S01]  /*21f0*/  SEL R51, R4, R51, !P0 ;  /* 0x0000003304337207 */ /* 0x000fe20004000000 */
[----:B------:R-:W-:Y:S01]  /*2200*/  IMAD R23, R23, UR4, RZ ;  /* 0x0000000417177c24 */ /* 0x000fe2000f8e02ff */
[----:B------:R-:W-:Y:S01]  /*2210*/  ISETP.GE.AND P6, PT, R20, RZ, PT ;  /* 0x000000ff1400720c */ /* 0x000fe20003fc6270 */
[----:B------:R-:W-:Y:S01]  /*2220*/  IMAD R37, R37, UR4, RZ ;  /* 0x0000000425257c24 */ /* 0x000fe2000f8e02ff */
[----:B------:R-:W-:Y:S01]  /*2230*/  SHF.R.S32.HI R186, RZ, 0x1f, R9 ;  /* 0x0000001fffba7819 */ /* 0x000fe20000011409 */
[----:B------:R-:W-:Y:S01]  /*2240*/  IMAD R51, R51, UR4, RZ ;  /* 0x0000000433337c24 */ /* 0x000fe2000f8e02ff */
[----:B------:R-:W-:Y:S01]  /*2250*/  IADD3 R6, P5, R9, UR14, RZ ;  /* 0x0000000e09067c10 */ /* 0x000fe2000ffbe0ff */
[----:B------:R-:W-:Y:S01]  /*2260*/  @!P1 IMAD.MOV R63, RZ, RZ, -R63 ;  /* 0x000000ffff3f9224 */ /* 0x000fe200078e0a3f */
[----:B------:R-:W-:Y:S01]  /*2270*/  SHF.R.S32.HI R226, RZ, 0x1f, R23 ;  /* 0x0000001fffe27819 */ /* 0x000fe20000011417 */
[----:B------:R-:W-:Y:S01]  /*2280*/  @!P2 IMAD.MOV R65, RZ, RZ, -R65 ;  /* 0x000000ffff41a224 */ /* 0x000fe200078e0a41 */
[----:B------:R-:W-:-:S02]  /*2290*/  IADD3.X R186, R186, UR15, RZ, P5, !PT ;  /* 0x0000000fbaba7c10 */ /* 0x000fc4000affe4ff */
[----:B------:R-:W-:Y:S02]  /*22a0*/  IADD3 R188, P5, R23, UR14, RZ ;  /* 0x0000000e17bc7c10 */ /* 0x000fe4000ffbe0ff */
[----:B------:R-:W-:Y:S01]  /*22b0*/  SEL R7, R4, R7, !P0 ;  /* 0x0000000704077207 */ /* 0x000fe20004000000 */
[----:B------:R-:W-:Y:S01]  /*22c0*/  @!P6 IMAD.MOV R69, RZ, RZ, -R69 ;  /* 0x000000ffff45e224 */ /* 0x000fe200078e0a45 */
[----:B------:R-:W-:Y:S02]  /*22d0*/  IADD3.X R226, R226, UR15, RZ, P5, !PT ;  /* 0x0000000fe2e27c10 */ /* 0x000fe4000affe4ff */
[----:B------:R-:W-:Y:S01]  /*22e0*/  SHF.R.S32.HI R152, RZ, 0x1f, R37 ;  /* 0x0000001fff987819 */ /* 0x000fe20000011425 */
[----:B------:R-:W-:Y:S01]  /*22f0*/  IMAD R7, R7, UR4, RZ ;  /* 0x0000000407077c24 */ /* 0x000fe2000f8e02ff */
[----:B------:R-:W-:Y:S02]  /*2300*/  IADD3 R228, P5, R37, UR14, RZ ;  /* 0x0000000e25e47c10 */ /* 0x000fe4000ffbe0ff */
[----:B------:R-:W-:-:S02]  /*2310*/  CS2R R36, SRZ ;  /* 0x0000000000247805 */ /* 0x000fc4000001ff00 */
[C---:B------:R-:W-:Y:S02]  /*2320*/  SEL R17, R4.reuse, R17, !P0 ;  /* 0x0000001104117207 */ /* 0x040fe40004000000 */
[C---:B------:R-:W-:Y:S02]  /*2330*/  SEL R11, R4.reuse, R11, !P0 ;  /* 0x0000000b040b7207 */ /* 0x040fe40004000000 */
[C---:B------:R-:W-:Y:S01]  /*2340*/  SEL R13, R4.reuse, R13, !P0 ;  /* 0x0000000d040d7207 */ /* 0x040fe20004000000 */
[----:B------:R-:W-:Y:S01]  /*2350*/  IMAD R17, R17, UR4, RZ ;  /* 0x0000000411117c24 */ /* 0x000fe2000f8e02ff */
[----:B------:R-:W-:Y:S01]  /*2360*/  SEL R15, R4, R15, !P0 ;  /* 0x0000000f040f7207 */ /* 0x000fe20004000000 */
[----:B------:R-:W-:Y:S01]  /*2370*/  IMAD R11, R11, UR4, RZ ;  /* 0x000000040b0b7c24 */ /* 0x000fe2000f8e02ff */
[----:B------:R-:W-:Y:S01]  /*2380*/  IADD3.X R152, R152, UR15, RZ, P5, !PT ;  /* 0x0000000f98987c10 */ /* 0x000fe2000affe4ff */
[----:B------:R-:W-:Y:S01]  /*2390*/  IMAD R13, R13, UR4, RZ ;  /* 0x000000040d0d7c24 */ /* 0x000fe2000f8e02ff */
[----:B------:R-:W-:Y:S01]  /*23a0*/  SHF.R.S32.HI R124, RZ, 0x1f, R51 ;  /* 0x0000001fff7c7819 */ /* 0x000fe20000011433 */
[----:B------:R-:W-:Y:S01]  /*23b0*/  IMAD R15, R15, UR4, RZ ;  /* 0x000000040f0f7c24 */ /* 0x000fe2000f8e02ff */
[----:B------:R-:W-:-:S02]  /*23c0*/  IADD3 R150, P5, R51, UR14, RZ ;  /* 0x0000000e33967c10 */ /* 0x000fc4000ffbe0ff */
[----:B------:R-:W-:Y:S02]  /*23d0*/  CS2R R50, SRZ ;  /* 0x0000000000327805 */ /* 0x000fe4000001ff00 */
[C---:B------:R-:W-:Y:S02]  /*23e0*/  SEL R31, R4.reuse, R31, !P0 ;  /* 0x0000001f041f7207 */ /* 0x040fe40004000000 */
[C---:B------:R-:W-:Y:S02]  /*23f0*/  SEL R19, R4.reuse, R19, !P0 ;  /* 0x0000001304137207 */ /* 0x040fe40004000000 */
[C---:B------:R-:W-:Y:S01]  /*2400*/  SEL R21, R4.reuse, R21, !P0 ;  /* 0x0000001504157207 */ /* 0x040fe20004000000 */
[----:B------:R-:W-:Y:S01]  /*2410*/  IMAD R31, R31, UR4, RZ ;  /* 0x000000041f1f7c24 */ /* 0x000fe2000f8e02ff */
[C---:B------:R-:W-:Y:S01]  /*2420*/  SEL R25, R4.reuse, R25, !P0 ;  /* 0x0000001904197207 */ /* 0x040fe20004000000 */
[----:B------:R-:W-:Y:S01]  /*2430*/  IMAD R19, R19, UR4, RZ ;  /* 0x0000000413137c24 */ /* 0x000fe2000f8e02ff */
        /* <DEDUP_REMOVED lines=9> */
[C---:B------:R-:W-:Y:S01]  /*24d0*/  SEL R45, R4.reuse, R45, !P0 ;  /* 0x0000002d042d7207 */ /* 0x040fe20004000000 */
[----:B------:R-:W0:Y:S01]  /*24e0*/  LDC R7, c[0x0][0x238] ;  /* 0x00008e00ff077b82 */ /* 0x000e220000000800 */
[----:B------:R-:W-:Y:S02]  /*24f0*/  SHF.R.S32.HI R202, RZ, 0x1f, R17 ;  /* 0x0000001fffca7819 */ /* 0x000fe40000011411 */
[----:B------:R-:W-:Y:S01]  /*2500*/  IADD3 R180, P1, R17, UR14, RZ ;  /* 0x0000000e11b47c10 */ /* 0x000fe2000ff3e0ff */
[----:B------:R-:W-:Y:S01]  /*2510*/  IMAD R45, R45, UR4, RZ ;  /* 0x000000042d2d7c24 */ /* 0x000fe2000f8e02ff */
[C---:B------:R-:W-:Y:S02]  /*2520*/  SEL R33, R4.reuse, R33, !P0 ;  /* 0x0000002104217207 */ /* 0x040fe40004000000 */
[C---:B------:R-:W-:Y:S02]  /*2530*/  SEL R35, R4.reuse, R35, !P0 ;  /* 0x0000002304237207 */ /* 0x040fe40004000000 */
[C---:B------:R-:W-:Y:S01]  /*2540*/  SEL R39, R4.reuse, R39, !P0 ;  /* 0x0000002704277207 */ /* 0x040fe20004000000 */
[----:B------:R-:W-:Y:S01]  /*2550*/  IMAD R33, R33, UR4, RZ ;  /* 0x0000000421217c24 */ /* 0x000fe2000f8e02ff */
[C---:B------:R-:W-:Y:S01]  /*2560*/  SEL R41, R4.reuse, R41, !P0 ;  /* 0x0000002904297207 */ /* 0x040fe20004000000 */
[----:B------:R-:W-:Y:S01]  /*2570*/  IMAD R35, R35, UR4, RZ ;  /* 0x0000000423237c24 */ /* 0x000fe2000f8e02ff */
[----:B------:R-:W-:Y:S01]  /*2580*/  SEL R43, R4, R43, !P0 ;  /* 0x0000002b042b7207 */ /* 0x000fe20004000000 */
[----:B------:R-:W-:Y:S01]  /*2590*/  IMAD R39, R39, UR4, RZ ;  /* 0x0000000427277c24 */ /* 0x000fe2000f8e02ff */
[----:B------:R-:W-:Y:S01]  /*25a0*/  SHF.R.S32.HI R190, RZ, 0x1f, R11 ;  /* 0x0000001fffbe7819 */ /* 0x000fe2000001140b */
[----:B------:R-:W-:Y:S01]  /*25b0*/  IMAD R41, R41, UR4, RZ ;  /* 0x0000000429297c24 */ /* 0x000fe2000f8e02ff */
[----:B------:R-:W-:Y:S01]  /*25c0*/  IADD3 R174, P4, R11, UR14, RZ ;  /* 0x0000000e0bae7c10 */ /* 0x000fe2000ff9e0ff */
[----:B------:R-:W-:Y:S01]  /*25d0*/  IMAD R43, R43, UR4, RZ ;  /* 0x000000042b2b7c24 */ /* 0x000fe2000f8e02ff */
[----:B------:R-:W-:-:S02]  /*25e0*/  SHF.R.S32.HI R194, RZ, 0x1f, R13 ;  /* 0x0000001fffc27819 */ /* 0x000fc4000001140d */
[----:B------:R-:W-:Y:S02]  /*25f0*/  IADD3 R176, P3, R13, UR14, RZ ;  /* 0x0000000e0db07c10 */ /* 0x000fe4000ff7e0ff */
[----:B------:R-:W-:Y:S01]  /*2600*/  SHF.R.S32.HI R198, RZ, 0x1f, R15 ;  /* 0x0000001fffc67819 */ /* 0x000fe2000001140f */
[-C--:B0-----:R-:W-:Y:S01]  /*2610*/  IMAD R88, R88, R7.reuse, RZ ;  /* 0x0000000758587224 */ /* 0x081fe200078e02ff */
[----:B------:R-:W-:Y:S01]  /*2620*/  IADD3 R178, P2, R15, UR14, RZ ;  /* 0x0000000e0fb27c10 */ /* 0x000fe2000ff5e0ff */
[----:B------:R-:W-:Y:S01]  /*2630*/  IMAD R18, R18, R7, RZ ;  /* 0x0000000712127224 */ /* 0x000fe200078e02ff */
[----:B------:R-:W-:Y:S01]  /*2640*/  SEL R47, R4, R47, !P0 ;  /* 0x0000002f042f7207 */ /* 0x000fe20004000000 */
[----:B------:R-:W-:Y:S01]  /*2650*/  IMAD R16, R16, R7, RZ ;  /* 0x0000000710107224 */ /* 0x000fe200078e02ff */
[----:B------:R-:W-:Y:S01]  /*2660*/  SEL R49, R4, R49, !P0 ;  /* 0x0000003104317207 */ /* 0x000fe20004000000 */
[----:B------:R-:W-:Y:S01]  /*2670*/  IMAD R14, R14, R7, RZ ;  /* 0x000000070e0e7224 */ /* 0x000fe200078e02ff */
[C---:B------:R-:W-:Y:S01]  /*2680*/  SEL R53, R4.reuse, R53, !P0 ;  /* 0x0000003504357207 */ /* 0x040fe20004000000 */
[----:B------:R-:W-:Y:S01]  /*2690*/  IMAD R47, R47, UR4, RZ ;  /* 0x000000042f2f7c24 */ /* 0x000fe2000f8e02ff */
        /* <DEDUP_REMOVED lines=16> */
[----:B------:R-:W-:Y:S01]  /*27a0*/  SEL R4, R4, R69, !P0 ;  /* 0x0000004504047207 */ /* 0x000fe20004000000 */
[----:B------:R-:W-:Y:S01]  /*27b0*/  IMAD R67, R67, UR4, RZ ;  /* 0x0000000443437c24 */ /* 0x000fe2000f8e02ff */
[----:B------:R-:W-:Y:S01]  /*27c0*/  IADD3.X R190, R190, UR15, RZ, P4, !PT ;  /* 0x0000000fbebe7c10 */ /* 0x000fe2000a7fe4ff */
[-C--:B------:R-:W-:Y:S01]  /*27d0*/  IMAD R12, R12, R7.reuse, RZ ;  /* 0x000000070c0c7224 */ /* 0x080fe200078e02ff */
[----:B------:R-:W-:Y:S01]  /*27e0*/  IADD3.X R194, R194, UR15, RZ, P3, !PT ;  /* 0x0000000fc2c27c10 */ /* 0x000fe20009ffe4ff */
[----:B------:R-:W-:Y:S01]  /*27f0*/  IMAD R4, R4, UR4, RZ ;  /* 0x0000000404047c24 */ /* 0x000fe2000f8e02ff */
[----:B------:R-:W-:Y:S01]  /*2800*/  IADD3.X R198, R198, UR15, RZ, P2, !PT ;  /* 0x0000000fc6c67c10 */ /* 0x000fe200097fe4ff */
[----:B------:R-:W-:Y:S01]  /*2810*/  UIADD3 UR4, UR8, 0x1000, URZ ;  /* 0x0000100008047890 */ /* 0x000fe2000fffe03f */
[----:B------:R-:W-:Y:S01]  /*2820*/  SHF.R.S32.HI R164, RZ, 0x1f, R31 ;  /* 0x0000001fffa47819 */ /* 0x000fe2000001141f */
[----:B------:R-:W-:Y:S01]  /*2830*/  IMAD R10, R10, R7, RZ ;  /* 0x000000070a0a7224 */ /* 0x000fe200078e02ff */
[----:B------:R-:W-:Y:S01]  /*2840*/  IADD3 R204, P1, R31, UR14, RZ ;  /* 0x0000000e1fcc7c10 */ /* 0x000fe2000ff3e0ff */
[----:B------:R-:W-:Y:S01]  /*2850*/  USHF.R.U32.HI UR4, URZ, 0x4, UR4 ;  /* 0x000000043f047899 */ /* 0x000fe20008011604 */
[----:B------:R-:W-:Y:S01]  /*2860*/  SHF.R.S32.HI R206, RZ, 0x1f, R19 ;  /* 0x0000001fffce7819 */ /* 0x000fe20000011413 */
[----:B------:R-:W-:Y:S01]  /*2870*/  IMAD.SHL.U32 R9, R7, 0x20, RZ ;  /* 0x0000002007097824 */ /* 0x000fe200078e00ff */
[----:B------:R-:W-:-:S02]  /*2880*/  IADD3 R182, P0, R19, UR14, RZ ;  /* 0x0000000e13b67c10 */ /* 0x000fc4000ff1e0ff */
[----:B------:R-:W-:Y:S02]  /*2890*/  CS2R R30, SRZ ;  /* 0x00000000001e7805 */ /* 0x000fe4000001ff00 */
[----:B------:R-:W-:Y:S02]  /*28a0*/  SHF.R.S32.HI R210, RZ, 0x1f, R21 ;  /* 0x0000001fffd27819 */ /* 0x000fe40000011415 */
[----:B------:R-:W-:Y:S02]  /*28b0*/  CS2R R68, SRZ ;  /* 0x0000000000447805 */ /* 0x000fe4000001ff00 */
[----:B------:R-:W-:Y:S01]  /*28c0*/  IADD3 R184, P6, R21, UR14, RZ ;  /* 0x0000000e15b87c10 */ /* 0x000fe2000ffde0ff */
[----:B------:R-:W-:Y:S01]  /*28d0*/  USGXT.U32 UR4, UR4, 0xe ;  /* 0x0000000e0404789a */ /* 0x000fe20008000000 */
[----:B------:R-:W-:Y:S02]  /*28e0*/  SHF.R.S32.HI R230, RZ, 0x1f, R25 ;  /* 0x0000001fffe67819 */ /* 0x000fe40000011419 */
[----:B------:R-:W-:-:S02]  /*28f0*/  IADD3 R192, P4, R25, UR14, RZ ;  /* 0x0000000e19c07c10 */ /* 0x000fc4000ff9e0ff */
[----:B------:R-:W-:Y:S02]  /*2900*/  CS2R R24, SRZ ;  /* 0x0000000000187805 */ /* 0x000fe4000001ff00 */
[----:B------:R-:W-:Y:S02]  /*2910*/  SHF.R.S32.HI R234, RZ, 0x1f, R27 ;  /* 0x0000001fffea7819 */ /* 0x000fe4000001141b */
[----:B------:R-:W-:Y:S02]  /*2920*/  IADD3 R196, P3, R27, UR14, RZ ;  /* 0x0000000e1bc47c10 */ /* 0x000fe4000ff7e0ff */
[----:B------:R-:W-:Y:S02]  /*2930*/  CS2R R26, SRZ ;  /* 0x00000000001a7805 */ /* 0x000fe4000001ff00 */
[----:B------:R-:W-:Y:S02]  /*2940*/  SHF.R.S32.HI R168, RZ, 0x1f, R29 ;  /* 0x0000001fffa87819 */ /* 0x000fe4000001141d */
[----:B------:R-:W-:-:S02]  /*2950*/  IADD3 R200, P2, R29, UR14, RZ ;  /* 0x0000000e1dc87c10 */ /* 0x000fc4000ff5e0ff */
[----:B------:R-:W-:Y:S02]  /*2960*/  CS2R R28, SRZ ;  /* 0x00000000001c7805 */ /* 0x000fe4000001ff00 */
[----:B------:R-:W-:Y:S02]  /*2970*/  IADD3.X R164, R164, UR15, RZ, P1, !PT ;  /* 0x0000000fa4a47c10 */ /* 0x000fe40008ffe4ff */
[----:B------:R-:W-:Y:S02]  /*2980*/  IADD3.X R206, R206, UR15, RZ, P0, !PT ;  /* 0x0000000fcece7c10 */ /* 0x000fe400087fe4ff */
[----:B------:R-:W-:Y:S02]  /*2990*/  IADD3.X R210, R210, UR15, RZ, P6, !PT ;  /* 0x0000000fd2d27c10 */ /* 0x000fe4000b7fe4ff */
[----:B------:R-:W-:Y:S02]  /*29a0*/  IADD3.X R230, R230, UR15, RZ, P4, !PT ;  /* 0x0000000fe6e67c10 */ /* 0x000fe4000a7fe4ff */
[----:B------:R-:W-:-:S02]  /*29b0*/  IADD3.X R234, R234, UR15, RZ, P3, !PT ;  /* 0x0000000feaea7c10 */ /* 0x000fc40009ffe4ff */
[----:B------:R-:W-:Y:S02]  /*29c0*/  IADD3.X R168, R168, UR15, RZ, P2, !PT ;  /* 0x0000000fa8a87c10 */ /* 0x000fe400097fe4ff */
[----:B------:R-:W-:Y:S02]  /*29d0*/  SHF.R.S32.HI R136, RZ, 0x1f, R45 ;  /* 0x0000001fff887819 */ /* 0x000fe4000001142d */
[----:B------:R-:W-:Y:S02]  /*29e0*/  IADD3 R162, P1, R45, UR14, RZ ;  /* 0x0000000e2da27c10 */ /* 0x000fe4000ff3e0ff */
[----:B------:R-:W-:Y:S02]  /*29f0*/  CS2R R44, SRZ ;  /* 0x00000000002c7805 */ /* 0x000fe4000001ff00 */
        /* <DEDUP_REMOVED lines=24> */
[----:B------:R-:W-:Y:S02]  /*2b80*/  LOP3.LUT R89, R0, 0x1f, RZ, 0xc0, !PT ;  /* 0x0000001f00597812 */ /* 0x000fe400078ec0ff */
[----:B------:R-:W-:-:S02]  /*2b90*/  SHF.R.S32.HI R132, RZ, 0x1f, R47 ;  /* 0x0000001fff847819 */ /* 0x000fc4000001142f */
[----:B------:R-:W-:Y:S01]  /*2ba0*/  IADD3 R158, P0, R47, UR14, RZ ;  /* 0x0000000e2f9e7c10 */ /* 0x000fe2000ff1e0ff */
[----:B------:R-:W-:Y:S01]  /*2bb0*/  IMAD R89, R89, UR5, RZ ;  /* 0x0000000559597c24 */ /* 0x000fe2000f8e02ff */
[----:B------:R-:W-:Y:S02]  /*2bc0*/  SHF.R.S32.HI R128, RZ, 0x1f, R49 ;  /* 0x0000001fff807819 */ /* 0x000fe40000011431 */
[----:B------:R-:W-:Y:S02]  /*2bd0*/  CS2R R46, SRZ ;  /* 0x00000000002e7805 */ /* 0x000fe4000001ff00 */
[----:B------:R-:W-:Y:S02]  /*2be0*/  IADD3 R154, P6, R49, UR14, RZ ;  /* 0x0000000e319a7c10 */ /* 0x000fe4000ffde0ff */
[----:B------:R-:W-:Y:S02]  /*2bf0*/  CS2R R48, SRZ ;  /* 0x0000000000307805 */ /* 0x000fe4000001ff00 */
[----:B------:R-:W-:-:S02]  /*2c00*/  SHF.R.S32.HI R120, RZ, 0x1f, R53 ;  /* 0x0000001fff787819 */ /* 0x000fc40000011435 */
[----:B------:R-:W-:Y:S02]  /*2c10*/  IADD3 R146, P4, R53, UR14, RZ ;  /* 0x0000000e35927c10 */ /* 0x000fe4000ff9e0ff */
[----:B------:R-:W-:Y:S02]  /*2c20*/  CS2R R52, SRZ ;  /* 0x0000000000347805 */ /* 0x000fe4000001ff00 */
[----:B------:R-:W-:Y:S02]  /*2c30*/  SHF.R.S32.HI R116, RZ, 0x1f, R55 ;  /* 0x0000001fff747819 */ /* 0x000fe40000011437 */
[----:B------:R-:W-:Y:S02]  /*2c40*/  IADD3 R142, P3, R55, UR14, RZ ;  /* 0x0000000e378e7c10 */ /* 0x000fe4000ff7e0ff */
[----:B------:R-:W-:Y:S02]  /*2c50*/  CS2R R54, SRZ ;  /* 0x0000000000367805 */ /* 0x000fe4000001ff00 */
[----:B------:R-:W-:-:S02]  /*2c60*/  SHF.R.S32.HI R112, RZ, 0x1f, R57 ;  /* 0x0000001fff707819 */ /* 0x000fc40000011439 */
[----:B------:R-:W-:Y:S02]  /*2c70*/  IADD3 R138, P2, R57, UR14, RZ ;  /* 0x0000000e398a7c10 */ /* 0x000fe4000ff5e0ff */
[----:B------:R-:W-:Y:S02]  /*2c80*/  CS2R R56, SRZ ;  /* 0x0000000000387805 */ /* 0x000fe4000001ff00 */
[----:B------:R-:W-:Y:S02]  /*2c90*/  IADD3.X R108, R108, UR15, RZ, P1, !PT ;  /* 0x0000000f6c6c7c10 */ /* 0x000fe40008ffe4ff */
[----:B------:R-:W-:Y:S02]  /*2ca0*/  LEA.HI R23, R0, 0xe, RZ, 0x1a ;  /* 0x0000000e00177811 */ /* 0x000fe400078fd0ff */
[C---:B------:R-:W-:Y:S02]  /*2cb0*/  LOP3.LUT R22, R95.reuse, 0x1c, RZ, 0xfc, !PT ;  /* 0x0000001c5f167812 */ /* 0x040fe400078efcff */
[----:B------:R-:W-:Y:S01]  /*2cc0*/  LOP3.LUT R21, R95, 0x1a, RZ, 0xfc, !PT ;  /* 0x0000001a5f157812 */ /* 0x000fe200078efcff */
[-C--:B------:R-:W-:Y:S01]  /*2cd0*/  IMAD R23, R23, R7.reuse, RZ ;  /* 0x0000000717177224 */ /* 0x080fe200078e02ff */
[C---:B------:R-:W-:Y:S01]  /*2ce0*/  LOP3.LUT R20, R95.reuse, 0x18, RZ, 0xfc, !PT ;  /* 0x000000185f147812 */ /* 0x040fe200078efcff */
[-C--:B------:R-:W-:Y:S01]  /*2cf0*/  IMAD R22, R22, R7.reuse, RZ ;  /* 0x0000000716167224 */ /* 0x080fe200078e02ff */
[----:B------:R-:W-:Y:S01]  /*2d00*/  LOP3.LUT R19, R95, 0x16, RZ, 0xfc, !PT ;  /* 0x000000165f137812 */ /* 0x000fe200078efcff */
[-C--:B------:R-:W-:Y:S01]  /*2d10*/  IMAD R21, R21, R7.reuse, RZ ;  /* 0x0000000715157224 */ /* 0x080fe200078e02ff */
[C---:B------:R-:W-:Y:S01]  /*2d20*/  LOP3.LUT R17, R95.reuse, 0x12, RZ, 0xfc, !PT ;  /* 0x000000125f117812 */ /* 0x040fe200078efcff */
[-C--:B------:R-:W-:Y:S01]  /*2d30*/  IMAD R20, R20, R7.reuse, RZ ;  /* 0x0000000714147224 */ /* 0x080fe200078e02ff */
[----:B------:R-:W-:Y:S01]  /*2d40*/  LOP3.LUT R15, R95, 0xc, RZ, 0xfc, !PT ;  /* 0x0000000c5f0f7812 */ /* 0x000fe200078efcff */
[-C--:B------:R-:W-:Y:S01]  /*2d50*/  IMAD R19, R19, R7.reuse, RZ ;  /* 0x0000000713137224 */ /* 0x080fe200078e02ff */
[----:B------:R-:W-:Y:S01]  /*2d60*/  LOP3.LUT R13, R95, 0x8, RZ, 0xfc, !PT ;  /* 0x000000085f0d7812 */ /* 0x000fe200078efcff */
[-C--:B------:R-:W-:Y:S01]  /*2d70*/  IMAD R17, R17, R7.reuse, RZ ;  /* 0x0000000711117224 */ /* 0x080fe200078e02ff */
[----:B------:R-:W-:Y:S01]  /*2d80*/  LOP3.LUT R11, R95, 0x4, RZ, 0xfc, !PT ;  /* 0x000000045f0b7812 */ /* 0x000fe200078efcff */
[-C--:B------:R-:W-:Y:S01]  /*2d90*/  IMAD R15, R15, R7.reuse, RZ ;  /* 0x000000070f0f7224 */ /* 0x080fe200078e02ff */
[----:B------:R-:W-:Y:S01]  /*2da0*/  IADD3.X R132, R132, UR15, RZ, P0, !PT ;  /* 0x0000000f84847c10 */ /* 0x000fe200087fe4ff */
[-C--:B------:R-:W-:Y:S01]  /*2db0*/  IMAD R13, R13, R7.reuse, RZ ;  /* 0x000000070d0d7224 */ /* 0x080fe200078e02ff */
[----:B------:R-:W-:Y:S01]  /*2dc0*/  IADD3.X R128, R128, UR15, RZ, P6, !PT ;  /* 0x0000000f80807c10 */ /* 0x000fe2000b7fe4ff */
[-C--:B------:R-:W-:Y:S01]  /*2dd0*/  IMAD R11, R11, R7.reuse, RZ ;  /* 0x000000070b0b7224 */ /* 0x080fe200078e02ff */
[----:B------:R-:W-:Y:S01]  /*2de0*/  IADD3.X R120, R120, UR15, RZ, P4, !PT ;  /* 0x0000000f78787c10 */ /* 0x000fe2000a7fe4ff */
[----:B------:R-:W-:Y:S01]  /*2df0*/  IMAD R7, R95, R7, RZ ;  /* 0x000000075f077224 */ /* 0x000fe200078e02ff */
[----:B------:R-:W-:-:S02]  /*2e00*/  IADD3.X R116, R116, UR15, RZ, P3, !PT ;  /* 0x0000000f74747c10 */ /* 0x000fc40009ffe4ff */
[----:B------:R-:W-:Y:S02]  /*2e10*/  IADD3.X R112, R112, UR15, RZ, P2, !PT ;  /* 0x0000000f70707c10 */ /* 0x000fe400097fe4ff */
[----:B------:R-:W-:Y:S01]  /*2e20*/  IADD3 R106, P1, R5, UR10, RZ ;  /* 0x0000000a056a7c10 */ /* 0x000fe2000ff3e0ff */
[----:B------:R-:W-:Y:S01]  /*2e30*/  ULDC UR10, c[0x0][0x230] ;  /* 0x00008c00000a7ab9 */ /* 0x000fe20000000800 */
[----:B------:R-:W-:Y:S02]  /*2e40*/  SHF.R.S32.HI R104, RZ, 0x1f, R61 ;  /* 0x0000001fff687819 */ /* 0x000fe4000001143d */
        /* <DEDUP_REMOVED lines=13> */
[----:B------:R-:W-:Y:S02]  /*2f20*/  LOP3.LUT R8, R8, R95, RZ, 0xfc, !PT ;  /* 0x0000005f08087212 */ /* 0x000fe400078efcff */
[----:B------:R-:W-:Y:S01]  /*2f30*/  LEA.HI.X.SX32 R92, R5, UR11, 0x1, P1 ;  /* 0x0000000b055c7c11 */ /* 0x000fe200088f0eff */
[----:B------:R-:W-:Y:S01]  /*2f40*/  USHF.L.U32 UR11, UR5, 0x5, URZ ;  /* 0x00000005050b7899 */ /* 0x000fe2000800063f */
[----:B------:R-:W-:-:S02]  /*2f50*/  IADD3.X R104, R104, UR15, RZ, P0, !PT ;  /* 0x0000000f68687c10 */ /* 0x000fc400087fe4ff */
[----:B------:R-:W-:Y:S02]  /*2f60*/  IADD3.X R102, R102, UR15, RZ, P6, !PT ;  /* 0x0000000f66667c10 */ /* 0x000fe4000b7fe4ff */
[----:B------:R-:W-:Y:S02]  /*2f70*/  IADD3.X R100, R100, UR15, RZ, P5, !PT ;  /* 0x0000000f64647c10 */ /* 0x000fe4000affe4ff */
[----:B------:R-:W-:Y:S02]  /*2f80*/  IADD3.X R98, R98, UR15, RZ, P4, !PT ;  /* 0x0000000f62627c10 */ /* 0x000fe4000a7fe4ff */
[----:B------:R-:W-:Y:S02]  /*2f90*/  IADD3.X R96, R96, UR15, RZ, P3, !PT ;  /* 0x0000000f60607c10 */ /* 0x000fe40009ffe4ff */
[----:B------:R-:W-:Y:S02]  /*2fa0*/  IADD3.X R94, R94, UR15, RZ, P2, !PT ;  /* 0x0000000f5e5e7c10 */ /* 0x000fe400097fe4ff */
[----:B------:R-:W-:-:S02]  /*2fb0*/  SHF.R.S32.HI R5, RZ, 0x1f, R89 ;  /* 0x0000001fff057819 */ /* 0x000fc40000011459 */
[----:B------:R-:W-:-:S07]  /*2fc0*/  LOP3.LUT R4, R8, 0x10, RZ, 0x3c, !PT ;  /* 0x0000001008047812 */ /* 0x000fce00078e3cff */
.L_x_1:
[C---:B------:R-:W-:Y:S02]  /*2fd0*/  LOP3.LUT R97, R95.reuse, 0x2, RZ, 0xfc, !PT ;  /* 0x000000025f617812 */ /* 0x040fe400078efcff */
[----:B------:R-:W-:Y:S02]  /*2fe0*/  LOP3.LUT R99, R95, 0x4, RZ, 0xfc, !PT ;  /* 0x000000045f637812 */ /* 0x000fe400078efcff */
[----:B------:R-:W-:Y:S02]  /*2ff0*/  ISETP.GE.AND P3, PT, R97, UR10, PT ;  /* 0x0000000a61007c0c */ /* 0x000fe4000bf66270 */
[C---:B------:R-:W-:Y:S02]  /*3000*/  ISETP.GE.AND P2, PT, R95.reuse, UR10, PT ;  /* 0x0000000a5f007c0c */ /* 0x040fe4000bf46270 */
[----:B------:R-:W-:Y:S02]  /*3010*/  LOP3.LUT R97, R95, 0x6, RZ, 0xfc, !PT ;  /* 0x000000065f617812 */ /* 0x000fe400078efcff */
[----:B------:R-:W-:-:S02]  /*3020*/  ISETP.GE.AND P5, PT, R99, UR10, PT ;  /* 0x0000000a63007c0c */ /* 0x000fc4000bfa6270 */
[----:B------:R-:W-:Y:S02]  /*3030*/  LOP3.LUT R99, R95, 0x8, RZ, 0xfc, !PT ;  /* 0x000000085f637812 */ /* 0x000fe400078efcff */
[----:B------:R-:W-:Y:S02]  /*3040*/  IADD3 R218, P1, R7, R106, RZ ;  /* 0x0000006a07da7210 */ /* 0x000fe40007f3e0ff */
[----:B------:R-:W-:Y:S02]  /*3050*/  ISETP.GE.AND P4, PT, R97, UR10, PT ;  /* 0x0000000a61007c0c */ /* 0x000fe4000bf86270 */
[----:B------:R-:W-:Y:S02]  /*3060*/  LOP3.LUT R97, R95, 0xa, RZ, 0xfc, !PT ;  /* 0x0000000a5f617812 */ /* 0x000fe400078efcff */
[----:B------:R-:W-:Y:S02]  /*3070*/  ISETP.GE.AND P0, PT, R99, UR10, PT ;  /* 0x0000000a63007c0c */ /* 0x000fe4000bf06270 */
[----:B------:R-:W-:-:S02]  /*3080*/  PRMT R99, RZ, 0x7610, R99 ;  /* 0x00007610ff637816 */ /* 0x000fc40000000063 */
[C---:B------:R-:W-:Y:S02]  /*3090*/  IADD3 R216, P6, R10.reuse, R106, RZ ;  /* 0x0000006a0ad87210 */ /* 0x040fe40007fde0ff */
[-C--:B------:R-:W-:Y:S02]  /*30a0*/  LEA.HI.X.SX32 R219, R7, R92.reuse, 0x1, P1 ;  /* 0x0000005c07db7211 */ /* 0x080fe400008f0eff */
[----:B------:R-:W-:Y:S02]  /*30b0*/  ISETP.GE.AND P1, PT, R97, UR10, PT ;  /* 0x0000000a61007c0c */ /* 0x000fe4000bf26270 */
[----:B------:R-:W-:Y:S01]  /*30c0*/  LOP3.LUT R97, R95, 0xc, RZ, 0xfc, !PT ;  /* 0x0000000c5f617812 */ /* 0x000fe200078efcff */
[----:B------:R0:W2:Y:S01]  /*30d0*/  @!P2 LDG.E.U8 R99, desc[UR12][R218.64] ;  /* 0x0000000cda63a981 */ /* 0x0000a2000c1e1100 */
[----:B------:R-:W-:Y:S02]  /*30e0*/  LEA.HI.X.SX32 R217, R10, R92, 0x1, P6 ;  /* 0x0000005c0ad97211 */ /* 0x000fe400030f0eff */
[----:B------:R-:W-:-:S02]  /*30f0*/  IADD3 R214, P6, R11, R106, RZ ;  /* 0x0000006a0bd67210 */ /* 0x000fc40007fde0ff */
[----:B------:R-:W-:Y:S02]  /*3100*/  ISETP.GE.AND P2, PT, R97, UR10, PT ;  /* 0x0000000a61007c0c */ /* 0x000fe4000bf46270 */
[----:B------:R-:W-:Y:S02]  /*3110*/  PRMT R97, RZ, 0x7610, R97 ;  /* 0x00007610ff617816 */ /* 0x000fe40000000061 */
[----:B------:R-:W-:Y:S02]  /*3120*/  LEA.HI.X.SX32 R215, R11, R92, 0x1, P6 ;  /* 0x0000005c0bd77211 */ /* 0x000fe400030f0eff */
[----:B------:R-:W-:Y:S02]  /*3130*/  PRMT R101, RZ, 0x7610, R101 ;  /* 0x00007610ff657816 */ /* 0x000fe40000000065 */
[----:B------:R-:W-:Y:S01]  /*3140*/  LEA.HI R103, R0, 0xe, RZ, 0x1a ;  /* 0x0000000e00677811 */ /* 0x000fe200078fd0ff */
[----:B------:R-:W3:Y:S01]  /*3150*/  @!P5 LDG.E.U8 R97, desc[UR12][R214.64] ;  /* 0x0000000cd661d981 */ /* 0x000ee2000c1e1100 */
[----:B0-----:R-:W-:-:S02]  /*3160*/  IADD3 R218, P5, R13, R106, RZ ;  /* 0x0000006a0dda7210 */ /* 0x001fc40007fbe0ff */
[C---:B------:R-:W-:Y:S01]  /*3170*/  IADD3 R220, P6, R12.reuse, R106, RZ ;  /* 0x0000006a0cdc7210 */ /* 0x040fe20007fde0ff */
[----:B------:R0:W4:Y:S01]  /*3180*/  @!P3 LDG.E.U8 R101, desc[UR12][R216.64] ;  /* 0x0000000cd865b981 */ /* 0x000122000c1e1100 */
[----:B------:R-:W-:Y:S02]  /*3190*/  ISETP.GE.AND P3, PT, R103, UR10, PT ;  /* 0x0000000a67007c0c */ /* 0x000fe4000bf66270 */
[----:B------:R-:W-:Y:S02]  /*31a0*/  LOP3.LUT R105, R95, 0x10, RZ, 0xfc, !PT ;  /* 0x000000105f697812 */ /* 0x000fe400078efcff */
[----:B------:R-:W-:Y:S02]  /*31b0*/  PRMT R103, RZ, 0x7610, R103 ;  /* 0x00007610ff677816 */ /* 0x000fe40000000067 */
[-C--:B------:R-:W-:Y:S02]  /*31c0*/  LEA.HI.X.SX32 R219, R13, R92.reuse, 0x1, P5 ;  /* 0x0000005c0ddb7211 */ /* 0x080fe400028f0eff */
[----:B------:R-:W-:-:S02]  /*31d0*/  LEA.HI.X.SX32 R221, R12, R92, 0x1, P6 ;  /* 0x0000005c0cdd7211 */ /* 0x000fc400030f0eff */
[C---:B0-----:R-:W-:Y:S02]  /*31e0*/  IADD3 R216, P5, R14.reuse, R106, RZ ;  /* 0x0000006a0ed87210 */ /* 0x041fe40007fbe0ff */
[----:B------:R-:W-:Y:S01]  /*31f0*/  LOP3.LUT R107, R95, 0x12, RZ, 0xfc, !PT ;  /* 0x000000125f6b7812 */ /* 0x000fe200078efcff */
[----:B------:R0:W5:Y:S01]  /*3200*/  @!P4 LDG.E.U8 R103, desc[UR12][R220.64] ;  /* 0x0000000cdc67c981 */ /* 0x000162000c1e1100 */
[----:B------:R-:W-:Y:S02]  /*3210*/  ISETP.GE.AND P6, PT, R105, UR10, PT ;  /* 0x0000000a69007c0c */ /* 0x000fe4000bfc6270 */
[----:B------:R-:W-:Y:S02]  /*3220*/  PRMT R105, RZ, 0x7610, R105 ;  /* 0x00007610ff697816 */ /* 0x000fe40000000069 */
[----:B------:R-:W-:Y:S02]  /*3230*/  LEA.HI.X.SX32 R217, R14, R92, 0x1, P5 ;  /* 0x0000005c0ed97211 */ /* 0x000fe400028f0eff */
[----:B------:R-:W-:-:S02]  /*3240*/  IADD3 R214, P5, R15, R106, RZ ;  /* 0x0000006a0fd67210 */ /* 0x000fc40007fbe0ff */
[----:B------:R-:W-:Y:S01]  /*3250*/  ISETP.GE.AND P4, PT, R107, UR10, PT ;  /* 0x0000000a6b007c0c */ /* 0x000fe2000bf86270 */
[----:B------:R1:W5:Y:S01]  /*3260*/  @!P0 LDG.E.U8 R105, desc[UR12][R218.64] ;  /* 0x0000000cda698981 */ /* 0x000362000c1e1100 */
[----:B------:R-:W-:Y:S02]  /*3270*/  LOP3.LUT R109, R95, 0x14, RZ, 0xfc, !PT ;  /* 0x000000145f6d7812 */ /* 0x000fe400078efcff */
[----:B------:R-:W-:Y:S02]  /*3280*/  PRMT R107, RZ, 0x7610, R107 ;  /* 0x00007610ff6b7816 */ /* 0x000fe4000000006b */
[----:B------:R-:W-:Y:S02]  /*3290*/  LEA.HI.X.SX32 R215, R15, R92, 0x1, P5 ;  /* 0x0000005c0fd77211 */ /* 0x000fe400028f0eff */
[----:B------:R-:W-:Y:S02]  /*32a0*/  LOP3.LUT R111, R95, 0x16, RZ, 0xfc, !PT ;  /* 0x000000165f6f7812 */ /* 0x000fe400078efcff */
[----:B0-----:R-:W-:Y:S01]  /*32b0*/  IADD3 R220, P5, R23, R106, RZ ;  /* 0x0000006a17dc7210 */ /* 0x001fe20007fbe0ff */
[----:B------:R-:W5:Y:S01]  /*32c0*/  @!P1 LDG.E.U8 R107, desc[UR12][R216.64] ;  /* 0x0000000cd86b9981 */ /* 0x000f62000c1e1100 */
[----:B------:R-:W-:-:S02]  /*32d0*/  ISETP.GE.AND P0, PT, R109, UR10, PT ;  /* 0x0000000a6d007c0c */ /* 0x000fc4000bf06270 */
[----:B------:R-:W-:Y:S02]  /*32e0*/  PRMT R109, RZ, 0x7610, R109 ;  /* 0x00007610ff6d7816 */ /* 0x000fe4000000006d */
[----:B------:R-:W-:Y:S02]  /*32f0*/  ISETP.GE.AND P1, PT, R111, UR10, PT ;  /* 0x0000000a6f007c0c */ /* 0x000fe4000bf26270 */
[----:B------:R-:W-:Y:S02]  /*3300*/  LEA.HI.X.SX32 R221, R23, R92, 0x1, P5 ;  /* 0x0000005c17dd7211 */ /* 0x000fe400028f0eff */
[----:B------:R-:W-:Y:S01]  /*3310*/  LOP3.LUT R113, R95, 0x18, RZ, 0xfc, !PT ;  /* 0x000000185f717812 */ /* 0x000fe200078efcff */
[----:B------:R0:W5:Y:S01]  /*3320*/  @!P2 LDG.E.U8 R109, desc[UR12][R214.64] ;  /* 0x0000000cd66da981 */ /* 0x000162000c1e1100 */
[----:B------:R-:W-:Y:S02]  /*3330*/  PRMT R111, RZ, 0x7610, R111 ;  /* 0x00007610ff6f7816 */ /* 0x000fe4000000006f */
[----:B-1----:R-:W-:-:S02]  /*3340*/  IADD3 R218, P5, R16, R106, RZ ;  /* 0x0000006a10da7210 */ /* 0x002fc40007fbe0ff */
[----:B------:R-:W-:Y:S02]  /*3350*/  LOP3.LUT R115, R95, 0x1a, RZ, 0xfc, !PT ;  /* 0x0000001a5f737812 */ /* 0x000fe400078efcff */
[----:B------:R-:W-:Y:S01]  /*3360*/  ISETP.GE.AND P2, PT, R113, UR10, PT ;  /* 0x0000000a71007c0c */ /* 0x000fe2000bf46270 */
[----:B------:R1:W5:Y:S01]  /*3370*/  @!P3 LDG.E.U8 R111, desc[UR12][R220.64] ;  /* 0x0000000cdc6fb981 */ /* 0x000362000c1e1100 */
[----:B------:R-:W-:Y:S02]  /*3380*/  LEA.HI.X.SX32 R219, R16, R92, 0x1, P5 ;  /* 0x0000005c10db7211 */ /* 0x000fe400028f0eff */
[----:B------:R-:W-:Y:S02]  /*3390*/  PRMT R113, RZ, 0x7610, R113 ;  /* 0x00007610ff717816 */ /* 0x000fe40000000071 */
[----:B0-----:R-:W-:Y:S02]  /*33a0*/  IADD3 R214, P5, R17, R106, RZ ;  /* 0x0000006a11d67210 */ /* 0x001fe40007fbe0ff */
[----:B------:R-:W-:-:S02]  /*33b0*/  ISETP.GE.AND P3, PT, R115, UR10, PT ;  /* 0x0000000a73007c0c */ /* 0x000fc4000bf66270 */
[----:B------:R-:W-:Y:S01]  /*33c0*/  LOP3.LUT R115, R95, 0x1c, RZ, 0xfc, !PT ;  /* 0x0000001c5f737812 */ /* 0x000fe200078efcff */
[----:B------:R-:W5:Y:S01]  /*33d0*/  @!P6 LDG.E.U8 R113, desc[UR12][R218.64] ;  /* 0x0000000cda71e981 */ /* 0x000f62000c1e1100 */
[----:B------:R-:W-:Y:S02]  /*33e0*/  LEA.HI.X.SX32 R215, R17, R92, 0x1, P5 ;  /* 0x0000005c11d77211 */ /* 0x000fe400028f0eff */
[C---:B------:R-:W-:Y:S02]  /*33f0*/  IADD3 R216, P5, R18.reuse, R106, RZ ;  /* 0x0000006a12d87210 */ /* 0x040fe40007fbe0ff */
[----:B------:R-:W-:Y:S02]  /*3400*/  ISETP.GE.AND P6, PT, R115, UR10, PT ;  /* 0x0000000a73007c0c */ /* 0x000fe4000bfc6270 */
[----:B------:R-:W-:Y:S02]  /*3410*/  PRMT R115, RZ, 0x7610, R115 ;  /* 0x00007610ff737816 */ /* 0x000fe40000000073 */
[----:B------:R-:W-:-:S02]  /*3420*/  LEA.HI.X.SX32 R217, R18, R92, 0x1, P5 ;  /* 0x0000005c12d97211 */ /* 0x000fc400028f0eff */
[----:B------:R-:W-:Y:S02]  /*3430*/  PRMT R117, RZ, 0x7610, R117 ;  /* 0x00007610ff757816 */ /* 0x000fe40000000075 */
[CC--:B------:R-:W-:Y:S01]  /*3440*/  IADD3 R222, P5, R19.reuse, R106.reuse, RZ ;  /* 0x0000006a13de7210 */ /* 0x0c0fe20007fbe0ff */
[----:B------:R-:W5:Y:S01]  /*3450*/  @!P0 LDG.E.U8 R115, desc[UR12][R216.64] ;  /* 0x0000000cd8738981 */ /* 0x000f62000c1e1100 */
[----:B-1----:R-:W-:Y:S02]  /*3460*/  IADD3 R220, P0, R20, R106, RZ ;  /* 0x0000006a14dc7210 */ /* 0x002fe40007f1e0ff */
[----:B------:R-:W-:Y:S01]  /*3470*/  LEA.HI R119, R0, 0x1e, RZ, 0x1a ;  /* 0x0000001e00777811 */ /* 0x000fe200078fd0ff */
[----:B------:R0:W5:Y:S01]  /*3480*/  @!P4 LDG.E.U8 R117, desc[UR12][R214.64] ;  /* 0x0000000cd675c981 */ /* 0x000162000c1e1100 */
[----:B------:R-:W-:Y:S02]  /*3490*/  PRMT R121, RZ, 0x7610, R121 ;  /* 0x00007610ff797816 */ /* 0x000fe40000000079 */
[----:B------:R-:W-:-:S02]  /*34a0*/  LEA.HI.X.SX32 R223, R19, R92, 0x1, P5 ;  /* 0x0000005c13df7211 */ /* 0x000fc400028f0eff */
[----:B------:R-:W-:Y:S02]  /*34b0*/  LEA.HI.X.SX32 R221, R20, R92, 0x1, P0 ;  /* 0x0000005c14dd7211 */ /* 0x000fe400000f0eff */
[----:B------:R-:W-:Y:S01]  /*34c0*/  ISETP.GE.AND P4, PT, R119, UR10, PT ;  /* 0x0000000a77007c0c */ /* 0x000fe2000bf86270 */
[----:B------:R-:W5:Y:S01]  /*34d0*/  @!P1 LDG.E.U8 R121, desc[UR12][R222.64] ;  /* 0x0000000cde799981 */ /* 0x000f62000c1e1100 */
[C---:B0-----:R-:W-:Y:S02]  /*34e0*/  IADD3 R214, P0, R21.reuse, R106, RZ ;  /* 0x0000006a15d67210 */ /* 0x041fe40007f1e0ff */
[----:B------:R-:W-:Y:S02]  /*34f0*/  LOP3.LUT R119, R0, 0x1f, RZ, 0xc0, !PT ;  /* 0x0000001f00777812 */ /* 0x000fe400078ec0ff */
[----:B------:R-:W-:Y:S02]  /*3500*/  LEA.HI.X.SX32 R215, R21, R92, 0x1, P0 ;  /* 0x0000005c15d77211 */ /* 0x000fe400000f0eff */
[----:B------:R-:W-:-:S02]  /*3510*/  IADD3 R216, P1, R22, R106, RZ ;  /* 0x0000006a16d87210 */ /* 0x000fc40007f3e0ff */
[----:B------:R-:W-:Y:S02]  /*3520*/  IADD3 R218, P0, R88, R106, RZ ;  /* 0x0000006a58da7210 */ /* 0x000fe40007f1e0ff */
[----:B------:R-:W-:Y:S02]  /*3530*/  ISETP.GE.AND P5, PT, R119, UR10, PT ;  /* 0x0000000a77007c0c */ /* 0x000fe4000bfa6270 */
[----:B------:R-:W-:Y:S02]  /*3540*/  PRMT R119, RZ, 0x7610, R119 ;  /* 0x00007610ff777816 */ /* 0x000fe40000000077 */
[----:B------:R-:W-:Y:S02]  /*3550*/  PRMT R123, RZ, 0x7610, R123 ;  /* 0x00007610ff7b7816 */ /* 0x000fe4000000007b */
[----:B------:R-:W-:Y:S02]  /*3560*/  PRMT R125, RZ, 0x7610, R125 ;  /* 0x00007610ff7d7816 */ /* 0x000fe4000000007d */
[----:B------:R-:W-:Y:S01]  /*3570*/  PRMT R127, RZ, 0x7610, R127 ;  /* 0x00007610ff7f7816 */ /* 0x000fe2000000007f */
[----:B------:R0:W5:Y:S01]  /*3580*/  @!P2 LDG.E.U8 R119, desc[UR12][R220.64] ;  /* 0x0000000cdc77a981 */ /* 0x000162000c1e1100 */
[----:B------:R-:W-:-:S02]  /*3590*/  LEA.HI.X.SX32 R217, R22, R92, 0x1, P1 ;  /* 0x0000005c16d97211 */ /* 0x000fc400008f0eff */
[----:B------:R-:W-:Y:S01]  /*35a0*/  LEA.HI.X.SX32 R219, R88, R92, 0x1, P0 ;  /* 0x0000005c58db7211 */ /* 0x000fe200000f0eff */
[----:B------:R-:W5:Y:S04]  /*35b0*/  @!P3 LDG.E.U8 R123, desc[UR12][R214.64] ;  /* 0x0000000cd67bb981 */ /* 0x000f68000c1e1100 */
[----:B------:R-:W5:Y:S04]  /*35c0*/  @!P6 LDG.E.U8 R125, desc[UR12][R216.64] ;  /* 0x0000000cd87de981 */ /* 0x000f68000c1e1100 */
[----:B------:R1:W5:Y:S01]  /*35d0*/  @!P4 LDG.E.U8 R127, desc[UR12][R218.64] ;  /* 0x0000000cda7fc981 */ /* 0x000362000c1e1100 */
[----:B------:R-:W-:Y:S01]  /*35e0*/  BAR.SYNC.DEFER_BLOCKING 0x0 ;  /* 0x0000000000007b1d */ /* 0x000fe20000010000 */
[----:B------:R-:W-:-:S02]  /*35f0*/  IADD3 RZ, P1, R89, R182, RZ ;  /* 0x000000b659ff7210 */ /* 0x000fc40007f3e0ff */
[C---:B------:R-:W-:Y:S01]  /*3600*/  IADD3 RZ, P0, R89.reuse, R180, RZ ;  /* 0x000000b459ff7210 */ /* 0x040fe20007f1e0ff */
[----:B0-----:R-:W-:Y:S01]  /*3610*/  IMAD.IADD R220, R89, 0x1, R182 ;  /* 0x0000000159dc7824 */ /* 0x001fe200078e02b6 */
[----:B------:R-:W-:Y:S01]  /*3620*/  PRMT R236, RZ, 0x7610, R236 ;  /* 0x00007610ffec7816 */ /* 0x000fe200000000ec */
[C---:B------:R-:W-:Y:S01]  /*3630*/  IMAD.X R221, R5.reuse, 0x1, R206, P1 ;  /* 0x0000000105dd7824 */ /* 0x040fe200008e06ce */
[----:B------:R-:W-:Y:S01]  /*3640*/  PRMT R129, RZ, 0x7610, R129 ;  /* 0x00007610ff817816 */ /* 0x000fe20000000081 */
[----:B------:R-:W-:Y:S01]  /*3650*/  IMAD.X R223, R5, 0x1, R202, P0 ;  /* 0x0000000105df7824 */ /* 0x000fe200000e06ca */
[C---:B------:R-:W-:Y:S01]  /*3660*/  IADD3 RZ, P1, R89.reuse, R178, RZ ;  /* 0x000000b259ff7210 */ /* 0x040fe20007f3e0ff */
[C---:B------:R-:W-:Y:S01]  /*3670*/  IMAD.IADD R222, R89.reuse, 0x1, R180 ;  /* 0x0000000159de7824 */ /* 0x040fe200078e02b4 */
[C---:B------:R-:W-:Y:S02]  /*3680*/  IADD3 RZ, P0, R89.reuse, R174, RZ ;  /* 0x000000ae59ff7210 */ /* 0x040fe40007f1e0ff */
[----:B-1----:R-:W-:Y:S01]  /*3690*/  IADD3 R218, P2, R89, R184, RZ ;  /* 0x000000b859da7210 */ /* 0x002fe20007f5e0ff */
[C---:B------:R-:W-:Y:S01]  /*36a0*/  IMAD.X R215, R5.reuse, 0x1, R198, P1 ;  /* 0x0000000105d77824 */ /* 0x040fe200008e06c6 */
[----:B------:R-:W-:Y:S01]  /*36b0*/  PRMT R240, RZ, 0x7610, R240 ;  /* 0x00007610fff07816 */ /* 0x000fe200000000f0 */
[C---:B------:R-:W-:Y:S01]  /*36c0*/  IMAD.X R217, R5.reuse, 0x1, R190, P0 ;  /* 0x0000000105d97824 */ /* 0x040fe200000e06be */
[----:B------:R-:W-:Y:S01]  /*36d0*/  PRMT R238, RZ, 0x7610, R238 ;  /* 0x00007610ffee7816 */ /* 0x000fe200000000ee */
[----:B------:R-:W-:Y:S01]  /*36e0*/  IMAD.X R219, R5, 0x1, R210, P2 ;  /* 0x0000000105db7824 */ /* 0x000fe200010e06d2 */
[----:B------:R-:W-:Y:S01]  /*36f0*/  PRMT R131, RZ, 0x7610, R131 ;  /* 0x00007610ff837816 */ /* 0x000fe20000000083 */
[C---:B------:R-:W-:Y:S01]  /*3700*/  IMAD.IADD R214, R89.reuse, 0x1, R178 ;  /* 0x0000000159d67824 */ /* 0x040fe200078e02b2 */
[C---:B------:R-:W-:Y:S01]  /*3710*/  IADD3 R224, P2, R89.reuse, R200, RZ ;  /* 0x000000c859e07210 */ /* 0x040fe20007f5e0ff */
[----:B------:R-:W-:Y:S01]  /*3720*/  IMAD.IADD R216, R89, 0x1, R174 ;  /* 0x0000000159d87824 */ /* 0x000fe200078e02ae */
[----:B------:R0:W5:Y:S04]  /*3730*/  @!P5 LDG.E.U8 R236, desc[UR12][R220.64] ;  /* 0x0000000cdcecd981 */ /* 0x000168000c1e1100 */
[----:B------:R1:W5:Y:S01]  /*3740*/  @!P5 LDG.E.U8 R129, desc[UR12][R222.64] ;  /* 0x0000000cde81d981 */ /* 0x000362000c1e1100 */
[----:B------:R-:W-:Y:S01]  /*3750*/  PRMT R244, RZ, 0x7610, R244 ;  /* 0x00007610fff47816 */ /* 0x000fe200000000f4 */
[----:B------:R-:W-:Y:S01]  /*3760*/  IMAD.X R225, R5, 0x1, R168, P2 ;  /* 0x0000000105e17824 */ /* 0x000fe200010e06a8 */
[----:B------:R-:W-:Y:S01]  /*3770*/  PRMT R242, RZ, 0x7610, R242 ;  /* 0x00007610fff27816 */ /* 0x000fe200000000f2 */
[----:B------:R1:W5:Y:S01]  /*3780*/  @!P5 LDG.E.U8 R240, desc[UR12][R214.64] ;  /* 0x0000000cd6f0d981 */ /* 0x000362000c1e1100 */
[----:B0-----:R-:W-:-:S03]  /*3790*/  IADD3 R220, P0, R89, R188, RZ ;  /* 0x000000bc59dc7210 */ /* 0x001fc60007f1e0ff */
[----:B------:R0:W5:Y:S01]  /*37a0*/  @!P5 LDG.E.U8 R238, desc[UR12][R216.64] ;  /* 0x0000000cd8eed981 */ /* 0x000162000c1e1100 */
[----:B-1----:R-:W-:Y:S01]  /*37b0*/  IADD3 R222, P1, R89, R196, RZ ;  /* 0x000000c459de7210 */ /* 0x002fe20007f3e0ff */
[C---:B------:R-:W-:Y:S02]  /*37c0*/  IMAD.X R221, R5.reuse, 0x1, R226, P0 ;  /* 0x0000000105dd7824 */ /* 0x040fe400000e06e2 */
[----:B------:R1:W5:Y:S01]  /*37d0*/  @!P5 LDG.E.U8 R131, desc[UR12][R218.64] ;  /* 0x0000000cda83d981 */ /* 0x000362000c1e1100 */
[----:B------:R-:W-:Y:S01]  /*37e0*/  PRMT R133, RZ, 0x7610, R133 ;  /* 0x00007610ff857816 */ /* 0x000fe20000000085 */
[----:B------:R-:W-:Y:S01]  /*37f0*/  IMAD.X R223, R5, 0x1, R234, P1 ;  /* 0x0000000105df7824 */ /* 0x000fe200008e06ea */
[C---:B------:R-:W-:Y:S01]  /*3800*/  IADD3 R214, P0, R89.reuse, R204, RZ ;  /* 0x000000cc59d67210 */ /* 0x040fe20007f1e0ff */
[----:B------:R1:W5:Y:S01]  /*3810*/  @!P5 LDG.E.U8 R244, desc[UR12][R220.64] ;  /* 0x0000000cdcf4d981 */ /* 0x000362000c1e1100 */
[C---:B0-----:R-:W-:Y:S02]  /*3820*/  IADD3 R216, P1, R89.reuse, R208, RZ ;  /* 0x000000d059d87210 */ /* 0x041fe40007f3e0ff */
[----:B------:R-:W-:Y:S01]  /*3830*/  PRMT R248, RZ, 0x7610, R248 ;  /* 0x00007610fff87816 */ /* 0x000fe200000000f8 */
[----:B------:R0:W5:Y:S01]  /*3840*/  @!P5 LDG.E.U8 R242, desc[UR12][R222.64] ;  /* 0x0000000cdef2d981 */ /* 0x000162000c1e1100 */
[----:B-1----:R-:W-:Y:S01]  /*3850*/  IADD3 R218, P2, R89, R212, RZ ;  /* 0x000000d459da7210 */ /* 0x002fe20007f5e0ff */
[C---:B------:R-:W-:Y:S01]  /*3860*/  IMAD.X R215, R5.reuse, 0x1, R164, P0 ;  /* 0x0000000105d77824 */ /* 0x040fe200000e06a4 */
[----:B------:R-:W-:Y:S01]  /*3870*/  PRMT R135, RZ, 0x7610, R135 ;  /* 0x00007610ff877816 */ /* 0x000fe20000000087 */
[----:B------:R1:W5:Y:S01]  /*3880*/  @!P5 LDG.E.U8 R133, desc[UR12][R224.64] ;  /* 0x0000000ce085d981 */ /* 0x000362000c1e1100 */
[C---:B------:R-:W-:Y:S01]  /*3890*/  IMAD.X R217, R5.reuse, 0x1, R160, P1 ;  /* 0x0000000105d97824 */ /* 0x040fe200008e06a0 */
[----:B------:R-:W-:Y:S01]  /*38a0*/  PRMT R246, RZ, 0x7610, R246 ;  /* 0x00007610fff67816 */ /* 0x000fe200000000f6 */
[----:B------:R-:W-:Y:S01]  /*38b0*/  IMAD.X R219, R5, 0x1, R156, P2 ;  /* 0x0000000105db7824 */ /* 0x000fe200010e069c */
[C---:B------:R-:W-:Y:S01]  /*38c0*/  IADD3 R220, P0, R89.reuse, R228, RZ ;  /* 0x000000e459dc7210 */ /* 0x040fe20007f1e0ff */
[----:B------:R1:W5:Y:S01]  /*38d0*/  @!P5 LDG.E.U8 R248, desc[UR12][R214.64] ;  /* 0x0000000cd6f8d981 */ /* 0x000362000c1e1100 */
[----:B0-----:R-:W-:-:S02]  /*38e0*/  IADD3 R222, P1, R89, R232, RZ ;  /* 0x000000e859de7210 */ /* 0x001fc40007f3e0ff */
        /* <DEDUP_REMOVED lines=51> */
[C---:B------:R-:W-:Y:S02]  /*3c20*/  IMAD.X R221, R5.reuse, 0x1, R104, P0 ;  /* 0x0000000105dd7824 */ /* 0x040fe400000e0668 */
[----:B------:R1:W5:Y:S01]  /*3c30*/  @!P5 LDG.E.U8 R145, desc[UR12][R218.64] ;  /* 0x0000000cda91d981 */ /* 0x000362000c1e1100 */
[----:B------:R-:W-:Y:S01]  /*3c40*/  IMAD.X R223, R5, 0x1, R102, P1 ;  /* 0x0000000105df7824 */ /* 0x000fe200008e0666 */
[----:B------:R-:W-:Y:S01]  /*3c50*/  IADD3 R214, P0, R89, R118, RZ ;  /* 0x0000007659d67210 */ /* 0x000fe20007f1e0ff */
[----:B------:R-:W-:Y:S01]  /*3c60*/  IMAD.X R225, R5, 0x1, R100, P2 ;  /* 0x0000000105e17824 */ /* 0x000fe200010e0664 */
[----:B------:R-:W-:Y:S01]  /*3c70*/  PRMT R141, RZ, 0x7610, R141 ;  /* 0x00007610ff8d7816 */ /* 0x000fe2000000008d */
[----:B------:R1:W5:Y:S01]  /*3c80*/  @!P5 LDG.E.U8 R143, desc[UR12][R220.64] ;  /* 0x0000000cdc8fd981 */ /* 0x000362000c1e1100 */
[----:B0-----:R-:W-:-:S02]  /*3c90*/  IADD3 R216, P1, R89, R114, RZ ;  /* 0x0000007259d87210 */ /* 0x001fc40007f3e0ff */
[----:B-1----:R-:W-:Y:S01]  /*3ca0*/  IADD3 R218, P2, R89, R110, RZ ;  /* 0x0000006e59da7210 */ /* 0x002fe20007f5e0ff */
[C---:B------:R-:W-:Y:S01]  /*3cb0*/  IMAD.X R215, R5.reuse, 0x1, R98, P0 ;  /* 0x0000000105d77824 */ /* 0x040fe200000e0662 */
[----:B------:R-:W-:Y:S01]  /*3cc0*/  PRMT R139, RZ, 0x7610, R139 ;  /* 0x00007610ff8b7816 */ /* 0x000fe2000000008b */
[----:B------:R-:W-:Y:S01]  /*3cd0*/  IMAD.X R217, R5, 0x1, R96, P1 ;  /* 0x0000000105d97824 */ /* 0x000fe200008e0660 */
[----:B------:R-:W-:Y:S01]  /*3ce0*/  IADD3 RZ, P1, R89, R176, RZ ;  /* 0x000000b059ff7210 */ /* 0x000fe20007f3e0ff */
[----:B------:R-:W-:Y:S01]  /*3cf0*/  IMAD.X R219, R5, 0x1, R94, P2 ;  /* 0x0000000105db7824 */ /* 0x000fe200010e065e */
[C---:B------:R-:W-:Y:S01]  /*3d00*/  IADD3 RZ, P0, R89.reuse, R6, RZ ;  /* 0x0000000659ff7210 */ /* 0x040fe20007f1e0ff */
[----:B------:R0:W5:Y:S01]  /*3d10*/  @!P5 LDG.E.U8 R141, desc[UR12][R222.64] ;  /* 0x0000000cde8dd981 */ /* 0x000162000c1e1100 */
[----:B------:R-:W-:Y:S02]  /*3d20*/  IADD3 R220, P2, R89, R192, RZ ;  /* 0x000000c059dc7210 */ /* 0x000fe40007f5e0ff */
[----:B------:R-:W-:Y:S01]  /*3d30*/  PRMT R252, RZ, 0x7610, R252 ;  /* 0x00007610fffc7816 */ /* 0x000fe200000000fc */
[----:B------:R1:W5:Y:S01]  /*3d40*/  @!P5 LDG.E.U8 R139, desc[UR12][R224.64] ;  /* 0x0000000ce08bd981 */ /* 0x000362000c1e1100 */
[----:B------:R-:W-:Y:S01]  /*3d50*/  PRMT R250, RZ, 0x7610, R250 ;  /* 0x00007610fffa7816 */ /* 0x000fe200000000fa */
[----:B------:R-:W-:Y:S01]  /*3d60*/  IMAD.X R221, R5, 0x1, R230, P2 ;  /* 0x0000000105dd7824 */ /* 0x000fe200010e06e6 */
[----:B------:R-:W-:-:S02]  /*3d70*/  PRMT R137, RZ, 0x7610, R137 ;  /* 0x00007610ff897816 */ /* 0x000fc40000000089 */
[----:B------:R-:W-:Y:S01]  /*3d80*/  PRMT R171, RZ, 0x7610, R171 ;  /* 0x00007610ffab7816 */ /* 0x000fe200000000ab */
[----:B0-----:R-:W-:Y:S01]  /*3d90*/  IMAD.IADD R222, R89, 0x1, R176 ;  /* 0x0000000159de7824 */ /* 0x001fe200078e02b0 */
[----:B------:R-:W-:Y:S01]  /*3da0*/  PRMT R169, RZ, 0x7610, R169 ;  /* 0x00007610ffa97816 */ /* 0x000fe200000000a9 */
[----:B------:R-:W-:Y:S01]  /*3db0*/  IMAD.X R223, R5, 0x1, R194, P1 ;  /* 0x0000000105df7824 */ /* 0x000fe200008e06c2 */
[----:B------:R-:W-:Y:S01]  /*3dc0*/  PRMT R173, RZ, 0x7610, R173 ;  /* 0x00007610ffad7816 */ /* 0x000fe200000000ad */
[----:B-1----:R-:W-:Y:S01]  /*3dd0*/  IMAD.IADD R224, R89, 0x1, R6 ;  /* 0x0000000159e07824 */ /* 0x002fe200078e0206 */
[----:B------:R-:W5:Y:S01]  /*3de0*/  @!P5 LDG.E.U8 R252, desc[UR12][R214.64] ;  /* 0x0000000cd6fcd981 */ /* 0x000f62000c1e1100 */
[----:B------:R-:W-:-:S03]  /*3df0*/  IMAD.X R225, R5, 0x1, R186, P0 ;  /* 0x0000000105e17824 */ /* 0x000fc600000e06ba */
[----:B------:R-:W5:Y:S04]  /*3e00*/  @!P5 LDG.E.U8 R250, desc[UR12][R218.64] ;  /* 0x0000000cdafad981 */ /* 0x000f68000c1e1100 */
[----:B------:R-:W5:Y:S04]  /*3e10*/  @!P5 LDG.E.U8 R137, desc[UR12][R216.64] ;  /* 0x0000000cd889d981 */ /* 0x000f68000c1e1100 */
[----:B------:R-:W5:Y:S04]  /*3e20*/  @!P5 LDG.E.U8 R169, desc[UR12][R220.64] ;  /* 0x0000000cdca9d981 */ /* 0x000f68000c1e1100 */
[----:B------:R-:W5:Y:S04]  /*3e30*/  @!P5 LDG.E.U8 R171, desc[UR12][R222.64] ;  /* 0x0000000cdeabd981 */ /* 0x000f68000c1e1100 */
[----:B------:R-:W5:Y:S04]  /*3e40*/  @!P5 LDG.E.U8 R173, desc[UR12][R224.64] ;  /* 0x0000000ce0add981 */ /* 0x000f68000c1e1100 */
[----:B--2---:R0:W-:Y:S04]  /*3e50*/  STS.U8 [R8+UR8+0x1000], R99 ;  /* 0x0010006308007988 */ /* 0x0041e80008000008 */
[----:B----4-:R0:W-:Y:S04]  /*3e60*/  STS.U8 [R8+UR8+0x1002], R101 ;  /* 0x0010026508007988 */ /* 0x0101e80008000008 */
[----:B---3--:R0:W-:Y:S04]  /*3e70*/  STS.U8 [R8+UR8+0x1004], R97 ;  /* 0x0010046108007988 */ /* 0x0081e80008000008 */
[----:B-----5:R0:W-:Y:S04]  /*3e80*/  STS.U8 [R8+UR8+0x1006], R103 ;  /* 0x0010066708007988 */ /* 0x0201e80008000008 */
[----:B------:R0:W-:Y:S04]  /*3e90*/  STS.U8 [R8+UR8+0x1008], R105 ;  /* 0x0010086908007988 */ /* 0x0001e80008000008 */
        /* <DEDUP_REMOVED lines=26> */
[----:B------:R0:W-:Y:S04]  /*4040*/  STS.U8 [R93+UR8], R250 ;  /* 0x000000fa5d007988 */ /* 0x0001e80008000008 */
        /* <DEDUP_REMOVED lines=15> */
[----:B------:R0:W-:Y:S01]  /*4140*/  STS.U8 [R90+UR8+0xf80], R173 ;  /* 0x000f80ad5a007988 */ /* 0x0001e20008000008 */
[----:B------:R1:W-:Y:S06]  /*4150*/  MEMBAR.ALL.CTA ;  /* 0x0000000000007992 */ /* 0x0003ec0000008000 */
[----:B-1----:R-:W1:Y:S02]  /*4160*/  FENCE.VIEW.ASYNC.S ;  /* 0x00000000000073c6 */ /* 0x002e640000000000 */
[----:B-1----:R-:W-:Y:S06]  /*4170*/  BAR.SYNC.DEFER_BLOCKING 0x0 ;  /* 0x0000000000007b1d */ /* 0x002fec0000010000 */
[----:B------:R-:W-:Y:S01]  /*4180*/  UMOV UR5, 0xc0000010 ;  /* 0xc000001000057882 */ /* 0x000fe20000000000 */
[----:B------:R-:W-:Y:S01]  /*4190*/  UMOV UR7, 0xc0000010 ;  /* 0xc000001000077882 */ /* 0x000fe20000000000 */
[----:B------:R-:W-:-:S06]  /*41a0*/  WARPGROUP.ARRIVE ;  /* 0x00000000000079c5 */ /* 0x000fcc0000000000 */
[----:B------:R-:W-:Y:S01]  /*41b0*/  QGMMA.64x128x32.F32.E4M3.E4M3 R24, gdesc[UR4], R24, gsb0 ;  /* 0x01e00000041879f3 */ /* 0x000fe20008000818 */
[----:B------:R-:W-:Y:S02]  /*41c0*/  USHF.R.S32.HI UR5, URZ, 0x1f, UR11 ;  /* 0x0000001f3f057899 */ /* 0x000fe4000801140b */
[----:B------:R-:W-:-:S04]  /*41d0*/  IADD3 R182, P5, R182, UR11, RZ ;  /* 0x0000000bb6b67c10 */ /* 0x000fc8000ffbe0ff */
[----:B------:R-:W-:Y:S02]  /*41e0*/  IADD3.X R206, R206, UR5, RZ, P5, !PT ;  /* 0x00000005cece7c10 */ /* 0x000fe4000affe4ff */
[----:B------:R-:W-:Y:S02]  /*41f0*/  IADD3 R208, P5, R208, UR11, RZ ;  /* 0x0000000bd0d07c10 */ /* 0x000fe4000ffbe0ff */
[----:B------:R-:W-:Y:S02]  /*4200*/  IADD3 R6, P0, R6, UR11, RZ ;  /* 0x0000000b06067c10 */ /* 0x000fe4000ff1e0ff */
[----:B------:R-:W-:Y:S02]  /*4210*/  IADD3 R174, P1, R174, UR11, RZ ;  /* 0x0000000baeae7c10 */ /* 0x000fe4000ff3e0ff */
[----:B------:R-:W-:Y:S02]  /*4220*/  IADD3 R176, P2, R176, UR11, RZ ;  /* 0x0000000bb0b07c10 */ /* 0x000fe4000ff5e0ff */
[----:B------:R-:W-:-:S02]  /*4230*/  IADD3 R178, P3, R178, UR11, RZ ;  /* 0x0000000bb2b27c10 */ /* 0x000fc4000ff7e0ff */
[----:B------:R-:W-:Y:S02]  /*4240*/  IADD3.X R160, R160, UR5, RZ, P5, !PT ;  /* 0x00000005a0a07c10 */ /* 0x000fe4000affe4ff */
[----:B------:R-:W-:Y:S02]  /*4250*/  IADD3 R158, P5, R158, UR11, RZ ;  /* 0x0000000b9e9e7c10 */ /* 0x000fe4000ffbe0ff */
[----:B------:R-:W-:Y:S02]  /*4260*/  IADD3 R180, P4, R180, UR11, RZ ;  /* 0x0000000bb4b47c10 */ /* 0x000fe4000ff9e0ff */
[----:B------:R-:W-:Y:S02]  /*4270*/  IADD3.X R186, R186, UR5, RZ, P0, !PT ;  /* 0x00000005baba7c10 */ /* 0x000fe400087fe4ff */
[----:B------:R-:W-:Y:S02]  /*4280*/  IADD3.X R190, R190, UR5, RZ, P1, !PT ;  /* 0x00000005bebe7c10 */ /* 0x000fe40008ffe4ff */
[----:B------:R-:W-:-:S02]  /*4290*/  IADD3.X R194, R194, UR5, RZ, P2, !PT ;  /* 0x00000005c2c27c10 */ /* 0x000fc400097fe4ff */
[----:B------:R-:W-:Y:S02]  /*42a0*/  IADD3.X R198, R198, UR5, RZ, P3, !PT ;  /* 0x00000005c6c67c10 */ /* 0x000fe40009ffe4ff */
[----:B------:R-:W-:Y:S02]  /*42b0*/  IADD3 R184, P6, R184, UR11, RZ ;  /* 0x0000000bb8b87c10 */ /* 0x000fe4000ffde0ff */
[----:B------:R-:W-:Y:S02]  /*42c0*/  IADD3 R188, P0, R188, UR11, RZ ;  /* 0x0000000bbcbc7c10 */ /* 0x000fe4000ff1e0ff */
[----:B------:R-:W-:Y:S02]  /*42d0*/  IADD3 R192, P1, R192, UR11, RZ ;  /* 0x0000000bc0c07c10 */ /* 0x000fe4000ff3e0ff */
[----:B------:R-:W-:Y:S02]  /*42e0*/  IADD3 R196, P2, R196, UR11, RZ ;  /* 0x0000000bc4c47c10 */ /* 0x000fe4000ff5e0ff */
[----:B------:R-:W-:Y:S01]  /*42f0*/  IADD3 R200, P3, R200, UR11, RZ ;  /* 0x0000000bc8c87c10 */ /* 0x000fe2000ff7e0ff */
[----:B------:R-:W-:Y:S01]  /*4300*/  VIADD R91, R91, 0xffffffff ;  /* 0xffffffff5b5b7836 */ /* 0x000fe20000000000 */
[----:B------:R-:W-:-:S02]  /*4310*/  IADD3.X R132, R132, UR5, RZ, P5, !PT ;  /* 0x0000000584847c10 */ /* 0x000fc4000affe4ff */
[----:B------:R-:W-:Y:S02]  /*4320*/  IADD3.X R202, R202, UR5, RZ, P4, !PT ;  /* 0x00000005caca7c10 */ /* 0x000fe4000a7fe4ff */
[----:B------:R-:W-:Y:S02]  /*4330*/  IADD3 R130, P5, R130, UR11, RZ ;  /* 0x0000000b82827c10 */ /* 0x000fe4000ffbe0ff */
[----:B------:R-:W-:Y:S02]  /*4340*/  IADD3 R204, P4, R204, UR11, RZ ;  /* 0x0000000bcccc7c10 */ /* 0x000fe4000ff9e0ff */
[----:B------:R-:W-:Y:S02]  /*4350*/  IADD3.X R210, R210, UR5, RZ, P6, !PT ;  /* 0x00000005d2d27c10 */ /* 0x000fe4000b7fe4ff */
[----:B------:R-:W-:Y:S02]  /*4360*/  IADD3.X R226, R226, UR5, RZ, P0, !PT ;  /* 0x00000005e2e27c10 */ /* 0x000fe400087fe4ff */
[----:B------:R-:W-:-:S02]  /*4370*/  IADD3.X R230, R230, UR5, RZ, P1, !PT ;  /* 0x00000005e6e67c10 */ /* 0x000fc40008ffe4ff */
[----:B------:R-:W-:Y:S02]  /*4380*/  IADD3.X R234, R234, UR5, RZ, P2, !PT ;  /* 0x00000005eaea7c10 */ /* 0x000fe400097fe4ff */
[----:B------:R-:W-:Y:S02]  /*4390*/  IADD3.X R168, R168, UR5, RZ, P3, !PT ;  /* 0x00000005a8a87c10 */ /* 0x000fe40009ffe4ff */
[----:B------:R-:W-:Y:S02]  /*43a0*/  IADD3 R212, P6, R212, UR11, RZ ;  /* 0x0000000bd4d47c10 */ /* 0x000fe4000ffde0ff */
[----:B------:R-:W-:Y:S02]  /*43b0*/  IADD3 R228, P0, R228, UR11, RZ ;  /* 0x0000000be4e47c10 */ /* 0x000fe4000ff1e0ff */
[----:B------:R-:W-:Y:S02]  /*43c0*/  IADD3 R232, P1, R232, UR11, RZ ;  /* 0x0000000be8e87c10 */ /* 0x000fe4000ff3e0ff */
[----:B------:R-:W-:-:S02]  /*43d0*/  IADD3 R170, P2, R170, UR11, RZ ;  /* 0x0000000baaaa7c10 */ /* 0x000fc4000ff5e0ff */
[----:B------:R-:W-:Y:S02]  /*43e0*/  IADD3 R166, P3, R166, UR11, RZ ;  /* 0x0000000ba6a67c10 */ /* 0x000fe4000ff7e0ff */
[----:B------:R-:W-:Y:S02]  /*43f0*/  IADD3.X R104, R104, UR5, RZ, P5, !PT ;  /* 0x0000000568687c10 */ /* 0x000fe4000affe4ff */
[----:B------:R-:W-:Y:S02]  /*4400*/  IADD3.X R164, R164, UR5, RZ, P4, !PT ;  /* 0x00000005a4a47c10 */ /* 0x000fe4000a7fe4ff */
[----:B------:R-:W-:Y:S02]  /*4410*/  ISETP.NE.U32.AND P5, PT, R91, RZ, PT ;  /* 0x000000ff5b00720c */ /* 0x000fe40003fa5070 */
[----:B------:R-:W-:Y:S02]  /*4420*/  IADD3 R162, P4, R162, UR11, RZ ;  /* 0x0000000ba2a27c10 */ /* 0x000fe4000ff9e0ff */
[----:B------:R-:W-:-:S02]  /*4430*/  IADD3.X R156, R156, UR5, RZ, P6, !PT ;  /* 0x000000059c9c7c10 */ /* 0x000fc4000b7fe4ff */
[----:B------:R-:W-:Y:S02]  /*4440*/  IADD3.X R152, R152, UR5, RZ, P0, !PT ;  /* 0x0000000598987c10 */ /* 0x000fe400087fe4ff */
[----:B------:R-:W-:Y:S02]  /*4450*/  IADD3.X R148, R148, UR5, RZ, P1, !PT ;  /* 0x0000000594947c10 */ /* 0x000fe40008ffe4ff */
[----:B------:R-:W-:Y:S02]  /*4460*/  IADD3.X R144, R144, UR5, RZ, P2, !PT ;  /* 0x0000000590907c10 */ /* 0x000fe400097fe4ff */
[----:B------:R-:W-:Y:S02]  /*4470*/  IADD3.X R140, R140, UR5, RZ, P3, !PT ;  /* 0x000000058c8c7c10 */ /* 0x000fe40009ffe4ff */
[----:B------:R-:W-:Y:S02]  /*4480*/  IADD3 R154, P6, R154, UR11, RZ ;  /* 0x0000000b9a9a7c10 */ /* 0x000fe4000ffde0ff */
[----:B------:R-:W-:-:S02]  /*4490*/  IADD3 R150, P0, R150, UR11, RZ ;  /* 0x0000000b96967c10 */ /* 0x000fc4000ff1e0ff */
[----:B------:R-:W-:Y:S02]  /*44a0*/  IADD3 R146, P1, R146, UR11, RZ ;  /* 0x0000000b92927c10 */ /* 0x000fe4000ff3e0ff */
[----:B------:R-:W-:Y:S02]  /*44b0*/  IADD3 R142, P2, R142, UR11, RZ ;  /* 0x0000000b8e8e7c10 */ /* 0x000fe4000ff5e0ff */
[----:B------:R-:W-:Y:S02]  /*44c0*/  IADD3 R138, P3, R138, UR11, RZ ;  /* 0x0000000b8a8a7c10 */ /* 0x000fe4000ff7e0ff */
[----:B------:R-:W-:Y:S02]  /*44d0*/  IADD3.X R136, R136, UR5, RZ, P4, !PT ;  /* 0x0000000588887c10 */ /* 0x000fe4000a7fe4ff */
        /* <DEDUP_REMOVED lines=11> */
[----:B------:R-:W-:Y:S01]  /*4590*/  IADD3.X R108, R108, UR5, RZ, P4, !PT ;  /* 0x000000056c6c7c10 */ /* 0x000fe2000a7fe4ff */
[----:B------:R-:W-:Y:S01]  /*45a0*/  UIADD3 UR10, UR10, -0x20, URZ ;  /* 0xffffffe00a0a7890 */ /* 0x000fe2000fffe03f */
[----:B------:R-:W-:Y:S02]  /*45b0*/  IADD3 R106, P4, R9, R106, RZ ;  /* 0x0000006a096a7210 */ /* 0x000fe40007f9e0ff */
[----:B------:R-:W-:-:S02]  /*45c0*/  IADD3.X R102, R102, UR5, RZ, P6, !PT ;  /* 0x0000000566667c10 */ /* 0x000fc4000b7fe4ff */
[----:B------:R-:W-:Y:S02]  /*45d0*/  IADD3.X R100, R100, UR5, RZ, P0, !PT ;  /* 0x0000000564647c10 */ /* 0x000fe400087fe4ff */
[----:B------:R-:W-:Y:S02]  /*45e0*/  IADD3.X R98, R98, UR5, RZ, P1, !PT ;  /* 0x0000000562627c10 */ /* 0x000fe40008ffe4ff */
[----:B------:R-:W-:Y:S01]  /*45f0*/  IADD3.X R96, R96, UR5, RZ, P2, !PT ;  /* 0x0000000560607c10 */ /* 0x000fe200097fe4ff */
[----:B------:R-:W-:Y:S02]  /*4600*/  WARPGROUP.DEPBAR.LE gsb0, 0x0 ;  /* 0x00008000000079c5 */ /* 0x000fe40000010000 */
[----:B------:R-:W-:Y:S02]  /*4610*/  IADD3.X R94, R94, UR5, RZ, P3, !PT ;  /* 0x000000055e5e7c10 */ /* 0x000fe40009ffe4ff */
[----:B------:R-:W-:Y:S01]  /*4620*/  LEA.HI.X.SX32 R92, R9, R92, 0x1, P4 ;  /* 0x0000005c095c7211 */ /* 0x000fe200020f0eff */
[----:B0-----:R-:W-:Y:S06]  /*4630*/  @P5 BRA `(.L_x_1) ;  /* 0xffffffe800645947 */ /* 0x001fec000383ffff */
.L_x_0:
[----:B-1----:R-:W-:Y:S01]  /*4640*/  IMAD.SHL.U32 R0, R3, 0x10, RZ ;  /* 0x0000001003007824 */ /* 0x002fe200078e00ff */
[----:B------:R-:W-:Y:S01]  /*4650*/  F2FP.SATFINITE.E4M3.F32.PACK_AB_MERGE_C R24, R25, R24, RZ ;  /* 0x000000181918723e */ /* 0x000fe200048070ff */
[----:B------:R-:W-:Y:S01]  /*4660*/  IMAD.SHL.U32 R4, R3, 0x80, RZ ;  /* 0x0000008003047824 */ /* 0x000fe200078e00ff */
[----:B------:R-:W-:Y:S01]  /*4670*/  F2FP.SATFINITE.E4M3.F32.PACK_AB_MERGE_C R28, R29, R28, RZ ;  /* 0x0000001c1d1c723e */ /* 0x000fe200048070ff */
[----:B------:R-:W-:Y:S01]  /*4680*/  IMAD.SHL.U32 R3, R3, 0x8, RZ ;  /* 0x0000000803037824 */ /* 0x000fe200078e00ff */
[----:B------:R-:W-:Y:S01]  /*4690*/  LOP3.LUT R0, R0, 0x70, RZ, 0xc0, !PT ;  /* 0x0000007000007812 */ /* 0x000fe200078ec0ff */
[----:B------:R-:W-:Y:S01]  /*46a0*/  USHF.L.U32 UR9, UR9, 0x7, URZ ;  /* 0x0000000709097899 */ /* 0x000fe2000800063f */
[----:B------:R-:W-:Y:S01]  /*46b0*/  LOP3.LUT R5, R4, 0x400, RZ, 0xc0, !PT ;  /* 0x0000040004057812 */ /* 0x000fe200078ec0ff */
[----:B------:R-:W-:Y:S01]  /*46c0*/  BAR.SYNC.DEFER_BLOCKING 0x0 ;  /* 0x0000000000007b1d */ /* 0x000fe20000010000 */
[----:B------:R-:W-:Y:S01]  /*46d0*/  F2FP.SATFINITE.E4M3.F32.PACK_AB_MERGE_C R32, R33, R32, RZ ;  /* 0x000000202120723e */ /* 0x000fe200048070ff */
[----:B------:R-:W-:Y:S01]  /*46e0*/  ULOP3.LUT UR9, UR9, 0x80, URZ, 0xc0, !UPT ;  /* 0x0000008009097892 */ /* 0x000fe2000f8ec03f */
[----:B------:R-:W-:-:S02]  /*46f0*/  F2FP.SATFINITE.E4M3.F32.PACK_AB_MERGE_C R26, R27, R26, RZ ;  /* 0x0000001a1b1a723e */ /* 0x000fc400048070ff */
[----:B------:R-:W-:Y:S01]  /*4700*/  F2FP.SATFINITE.E4M3.F32.PACK_AB_MERGE_C R30, R31, R30, RZ ;  /* 0x0000001e1f1e723e */ /* 0x000fe200048070ff */
[----:B------:R-:W-:Y:S01]  /*4710*/  ULDC.64 UR6, c[0x0][0x228] ;  /* 0x00008a0000067ab9 */ /* 0x000fe20000000a00 */
[----:B------:R-:W-:Y:S01]  /*4720*/  F2FP.SATFINITE.E4M3.F32.PACK_AB_MERGE_C R34, R35, R34, RZ ;  /* 0x000000222322723e */ /* 0x000fe200048070ff */
[----:B------:R-:W-:Y:S01]  /*4730*/  ULDC UR4, c[0x0][0x244] ;  /* 0x0000910000047ab9 */ /* 0x000fe20000000800 */
[----:B------:R-:W-:Y:S02]  /*4740*/  IADD3 R0, R5, UR8, R0 ;  /* 0x0000000805007c10 */ /* 0x000fe4000fffe000 */
[----:B------:R-:W-:Y:S02]  /*4750*/  LOP3.LUT R3, R3, 0x380, RZ, 0xc0, !PT ;  /* 0x0000038003037812 */ /* 0x000fe400078ec0ff */
[----:B------:R-:W-:Y:S02]  /*4760*/  F2FP.SATFINITE.E4M3.F32.PACK_AB_MERGE_C R42, R43, R42, RZ ;  /* 0x0000002a2b2a723e */ /* 0x000fe400048070ff */
[----:B------:R-:W-:Y:S01]  /*4770*/  F2FP.SATFINITE.E4M3.F32.PACK_AB_MERGE_C R46, R47, R46, RZ ;  /* 0x0000002e2f2e723e */ /* 0x000fe200048070ff */
[----:B------:R-:W-:Y:S01]  /*4780*/  IMAD.IADD R25, R3, 0x1, R0 ;  /* 0x0000000103197824 */ /* 0x000fe200078e0200 */
[----:B------:R-:W-:-:S02]  /*4790*/  F2FP.SATFINITE.E4M3.F32.PACK_AB_MERGE_C R50, R51, R50, RZ ;  /* 0x000000323332723e */ /* 0x000fc400048070ff */
[----:B------:R-:W-:Y:S02]  /*47a0*/  LOP3.LUT R24, R24, 0xffff, RZ, 0xc0, !PT ;  /* 0x0000ffff18187812 */ /* 0x000fe400078ec0ff */
[----:B------:R-:W-:Y:S02]  /*47b0*/  LOP3.LUT R15, R28, 0xffff, RZ, 0xc0, !PT ;  /* 0x0000ffff1c0f7812 */ /* 0x000fe400078ec0ff */
[----:B------:R-:W-:Y:S02]  /*47c0*/  LOP3.LUT R32, R32, 0xffff, RZ, 0xc0, !PT ;  /* 0x0000ffff20207812 */ /* 0x000fe400078ec0ff */
[----:B------:R-:W-:Y:S02]  /*47d0*/  F2FP.SATFINITE.E4M3.F32.PACK_AB_MERGE_C R56, R57, R56, RZ ;  /* 0x000000383938723e */ /* 0x000fe400048070ff */
[----:B------:R-:W-:Y:S02]  /*47e0*/  F2FP.SATFINITE.E4M3.F32.PACK_AB_MERGE_C R60, R61, R60, RZ ;  /* 0x0000003c3d3c723e */ /* 0x000fe400048070ff */
[----:B------:R-:W-:-:S02]  /*47f0*/  F2FP.SATFINITE.E4M3.F32.PACK_AB_MERGE_C R64, R65, R64, RZ ;  /* 0x000000404140723e */ /* 0x000fc400048070ff */
[----:B------:R-:W-:Y:S02]  /*4800*/  LOP3.LUT R26, R26, 0xffff, RZ, 0xc0, !PT ;  /* 0x0000ffff1a1a7812 */ /* 0x000fe400078ec0ff */
[----:B------:R-:W-:Y:S02]  /*4810*/  LOP3.LUT R19, R30, 0xffff, RZ, 0xc0, !PT ;  /* 0x0000ffff1e137812 */ /* 0x000fe400078ec0ff */
[----:B------:R-:W-:Y:S02]  /*4820*/  LOP3.LUT R34, R34, 0xffff, RZ, 0xc0, !PT ;  /* 0x0000ffff22227812 */ /* 0x000fe400078ec0ff */
[----:B------:R-:W-:Y:S02]  /*4830*/  F2FP.SATFINITE.E4M3.F32.PACK_AB_MERGE_C R40, R41, R40, RZ ;  /* 0x000000282928723e */ /* 0x000fe400048070ff */
[----:B------:R-:W-:Y:S02]  /*4840*/  F2FP.SATFINITE.E4M3.F32.PACK_AB_MERGE_C R44, R45, R44, RZ ;  /* 0x0000002c2d2c723e */ /* 0x000fe400048070ff */
[----:B------:R-:W-:-:S02]  /*4850*/  F2FP.SATFINITE.E4M3.F32.PACK_AB_MERGE_C R48, R49, R48, RZ ;  /* 0x000000303130723e */ /* 0x000fc400048070ff */
[----:B------:R-:W-:Y:S02]  /*4860*/  F2FP.SATFINITE.E4M3.F32.PACK_AB_MERGE_C R58, R59, R58, RZ ;  /* 0x0000003a3b3a723e */ /* 0x000fe400048070ff */
[----:B------:R-:W-:Y:S02]  /*4870*/  F2FP.SATFINITE.E4M3.F32.PACK_AB_MERGE_C R62, R63, R62, RZ ;  /* 0x0000003e3f3e723e */ /* 0x000fe400048070ff */
[----:B------:R-:W-:Y:S02]  /*4880*/  F2FP.SATFINITE.E4M3.F32.PACK_AB_MERGE_C R66, R67, R66, RZ ;  /* 0x000000424342723e */ /* 0x000fe400048070ff */
[----:B------:R-:W-:Y:S02]  /*4890*/  LOP3.LUT R42, R42, 0xffff, RZ, 0xc0, !PT ;  /* 0x0000ffff2a2a7812 */ /* 0x000fe400078ec0ff */
[----:B------:R-:W-:Y:S02]  /*48a0*/  LOP3.LUT R29, R46, 0xffff, RZ, 0xc0, !PT ;  /* 0x0000ffff2e1d7812 */ /* 0x000fe400078ec0ff */
[----:B------:R-:W-:-:S02]  /*48b0*/  LOP3.LUT R50, R50, 0xffff, RZ, 0xc0, !PT ;  /* 0x0000ffff32327812 */ /* 0x000fc400078ec0ff */
[----:B------:R-:W-:Y:S02]  /*48c0*/  PRMT R3, R32, 0x3340, R1 ;  /* 0x0000334020037816 */ /* 0x000fe40000000001 */
[----:B------:R-:W-:Y:S02]  /*48d0*/  PRMT R0, R24, 0x3340, R15 ;  /* 0x0000334018007816 */ /* 0x000fe4000000000f */
[----:B------:R-:W-:Y:S02]  /*48e0*/  F2FP.SATFINITE.E4M3.F32.PACK_AB_MERGE_C R38, R39, R38, RZ ;  /* 0x000000262726723e */ /* 0x000fe400048070ff */
[----:B------:R-:W-:Y:S02]  /*48f0*/  F2FP.SATFINITE.E4M3.F32.PACK_AB_MERGE_C R74, R75, R74, RZ ;  /* 0x0000004a4b4a723e */ /* 0x000fe400048070ff */
[----:B------:R-:W-:Y:S02]  /*4900*/  F2FP.SATFINITE.E4M3.F32.PACK_AB_MERGE_C R78, R79, R78, RZ ;  /* 0x0000004e4f4e723e */ /* 0x000fe400048070ff */
[----:B------:R-:W-:-:S02]  /*4910*/  F2FP.SATFINITE.E4M3.F32.PACK_AB_MERGE_C R82, R83, R82, RZ ;  /* 0x000000525352723e */ /* 0x000fc400048070ff */
[----:B------:R-:W-:Y:S02]  /*4920*/  PRMT R5, R34, 0x3340, R1 ;  /* 0x0000334022057816 */ /* 0x000fe40000000001 */
[----:B------:R-:W-:Y:S02]  /*4930*/  PRMT R4, R26, 0x3340, R19 ;  /* 0x000033401a047816 */ /* 0x000fe40000000013 */
[----:B------:R-:W-:Y:S02]  /*4940*/  LOP3.LUT R56, R56, 0xffff, RZ, 0xc0, !PT ;  /* 0x0000ffff38387812 */ /* 0x000fe400078ec0ff */
[----:B------:R-:W-:Y:S02]  /*4950*/  LOP3.LUT R33, R60, 0xffff, RZ, 0xc0, !PT ;  /* 0x0000ffff3c217812 */ /* 0x000fe400078ec0ff */
[----:B------:R-:W-:Y:S02]  /*4960*/  LOP3.LUT R64, R64, 0xffff, RZ, 0xc0, !PT ;  /* 0x0000ffff40407812 */ /* 0x000fe400078ec0ff */
[----:B------:R-:W-:-:S02]  /*4970*/  LOP3.LUT R40, R40, 0xffff, RZ, 0xc0, !PT ;  /* 0x0000ffff28287812 */ /* 0x000fc400078ec0ff */
[----:B------:R-:W-:Y:S02]  /*4980*/  LOP3.LUT R23, R44, 0xffff, RZ, 0xc0, !PT ;  /* 0x0000ffff2c177812 */ /* 0x000fe400078ec0ff */
[----:B------:R-:W-:Y:S02]  /*4990*/  LOP3.LUT R48, R48, 0xffff, RZ, 0xc0, !PT ;  /* 0x0000ffff30307812 */ /* 0x000fe400078ec0ff */
[----:B------:R-:W-:Y:S02]  /*49a0*/  LOP3.LUT R58, R58, 0xffff, RZ, 0xc0, !PT ;  /* 0x0000ffff3a3a7812 */ /* 0x000fe400078ec0ff */
[----:B------:R-:W-:Y:S02]  /*49b0*/  LOP3.LUT R39, R62, 0xffff, RZ, 0xc0, !PT ;  /* 0x0000ffff3e277812 */ /* 0x000fe400078ec0ff */
[----:B------:R-:W-:Y:S02]  /*49c0*/  LOP3.LUT R66, R66, 0xffff, RZ, 0xc0, !PT ;  /* 0x0000ffff42427812 */ /* 0x000fe400078ec0ff */
[----:B------:R-:W-:-:S02]  /*49d0*/  F2FP.SATFINITE.E4M3.F32.PACK_AB_MERGE_C R72, R73, R72, RZ ;  /* 0x000000484948723e */ /* 0x000fc400048070ff */
[----:B------:R-:W-:Y:S02]  /*49e0*/  F2FP.SATFINITE.E4M3.F32.PACK_AB_MERGE_C R76, R77, R76, RZ ;  /* 0x0000004c4d4c723e */ /* 0x000fe400048070ff */
[----:B------:R-:W-:Y:S02]  /*49f0*/  F2FP.SATFINITE.E4M3.F32.PACK_AB_MERGE_C R80, R81, R80, RZ ;  /* 0x000000505150723e */ /* 0x000fe400048070ff */
[----:B------:R-:W-:Y:S02]  /*4a00*/  PRMT R11, R50, 0x3340, R1 ;  /* 0x00003340320b7816 */ /* 0x000fe40000000001 */
[----:B------:R-:W-:Y:S02]  /*4a10*/  PRMT R8, R42, 0x3340, R29 ;  /* 0x000033402a087816 */ /* 0x000fe4000000001d */
[----:B------:R-:W-:Y:S02]  /*4a20*/  PRMT R9, R0, 0x5410, R3 ;  /* 0x0000541000097816 */ /* 0x000fe40000000003 */
[----:B------:R-:W-:-:S02]  /*4a30*/  PRMT R13, R4, 0x5410, R5 ;  /* 0x00005410040d7816 */ /* 0x000fc40000000005 */
[----:B------:R-:W-:Y:S02]  /*4a40*/  LOP3.LUT R74, R74, 0xffff, RZ, 0xc0, !PT ;  /* 0x0000ffff4a4a7812 */ /* 0x000fe400078ec0ff */
[----:B------:R-:W-:Y:S02]  /*4a50*/  LOP3.LUT R43, R78, 0xffff, RZ, 0xc0, !PT ;  /* 0x0000ffff4e2b7812 */ /* 0x000fe400078ec0ff */
[----:B------:R-:W-:Y:S02]  /*4a60*/  LOP3.LUT R82, R82, 0xffff, RZ, 0xc0, !PT ;  /* 0x0000ffff52527812 */ /* 0x000fe400078ec0ff */
[----:B------:R-:W-:Y:S02]  /*4a70*/  PRMT R3, R64, 0x3340, R1 ;  /* 0x0000334040037816 */ /* 0x000fe40000000001 */
[----:B------:R-:W-:Y:S02]  /*4a80*/  PRMT R0, R56, 0x3340, R33 ;  /* 0x0000334038007816 */ /* 0x000fe40000000021 */
[----:B------:R-:W-:-:S02]  /*4a90*/  PRMT R7, R48, 0x3340, R1 ;  /* 0x0000334030077816 */ /* 0x000fc40000000001 */
[----:B------:R-:W-:Y:S02]  /*4aa0*/  PRMT R6, R40, 0x3340, R23 ;  /* 0x0000334028067816 */ /* 0x000fe40000000017 */
[----:B------:R-:W-:Y:S02]  /*4ab0*/  PRMT R5, R66, 0x3340, R1 ;  /* 0x0000334042057816 */ /* 0x000fe40000000001 */
[----:B------:R-:W-:Y:S02]  /*4ac0*/  PRMT R4, R58, 0x3340, R39 ;  /* 0x000033403a047816 */ /* 0x000fe40000000027 */
[----:B------:R-:W-:Y:S02]  /*4ad0*/  LOP3.LUT R72, R72, 0xffff, RZ, 0xc0, !PT ;  /* 0x0000ffff48487812 */ /* 0x000fe400078ec0ff */
[----:B------:R-:W-:Y:S02]  /*4ae0*/  LOP3.LUT R41, R76, 0xffff, RZ, 0xc0, !PT ;  /* 0x0000ffff4c297812 */ /* 0x000fe400078ec0ff */
[----:B------:R-:W-:-:S02]  /*4af0*/  LOP3.LUT R80, R80, 0xffff, RZ, 0xc0, !PT ;  /* 0x0000ffff50507812 */ /* 0x000fc400078ec0ff */
[----:B------:R-:W-:Y:S02]  /*4b00*/  PRMT R21, R8, 0x5410, R11 ;  /* 0x0000541008157816 */ /* 0x000fe4000000000b */
[----:B------:R-:W-:Y:S02]  /*4b10*/  PRMT R11, R82, 0x3340, R1 ;  /* 0x00003340520b7816 */ /* 0x000fe40000000001 */
[----:B------:R-:W-:Y:S02]  /*4b20*/  PRMT R8, R74, 0x3340, R43 ;  /* 0x000033404a087816 */ /* 0x000fe4000000002b */
[----:B------:R-:W-:Y:S02]  /*4b30*/  PRMT R27, R0, 0x5410, R3 ;  /* 0x00005410001b7816 */ /* 0x000fe40000000003 */
[----:B------:R-:W-:Y:S02]  /*4b40*/  PRMT R17, R6, 0x5410, R7 ;  /* 0x0000541006117816 */ /* 0x000fe40000000007 */
[----:B------:R-:W-:-:S02]  /*4b50*/  PRMT R31, R4, 0x5410, R5 ;  /* 0x00005410041f7816 */ /* 0x000fc40000000005 */
[----:B------:R-:W-:Y:S02]  /*4b60*/  SHF.R.U32.HI R0, RZ, 0x8, R24 ;  /* 0x00000008ff007819 */ /* 0x000fe40000011618 */
[----:B------:R-:W-:Y:S02]  /*4b70*/  PRMT R7, R80, 0x3340, R1 ;  /* 0x0000334050077816 */ /* 0x000fe40000000001 */
[----:B------:R-:W-:Y:S02]  /*4b80*/  PRMT R6, R72, 0x3340, R41 ;  /* 0x0000334048067816 */ /* 0x000fe40000000029 */
[----:B------:R-:W-:Y:S02]  /*4b90*/  SHF.R.U32.HI R3, RZ, 0x8, R26 ;  /* 0x00000008ff037819 */ /* 0x000fe4000001161a */
[----:B------:R-:W-:Y:S02]  /*4ba0*/  SHF.R.U32.HI R5, RZ, 0x8, R19 ;  /* 0x00000008ff057819 */ /* 0x000fe40000011613 */
[----:B------:R-:W-:-:S02]  /*4bb0*/  F2FP.SATFINITE.E4M3.F32.PACK_AB_MERGE_C R36, R37, R36, RZ ;  /* 0x000000242524723e */ /* 0x000fc400048070ff */
[----:B------:R-:W-:Y:S02]  /*4bc0*/  SHF.R.U32.HI R4, RZ, 0x8, R15 ;  /* 0x00000008ff047819 */ /* 0x000fe4000001160f */
[----:B------:R-:W-:Y:S02]  /*4bd0*/  PRMT R37, R8, 0x5410, R11 ;  /* 0x0000541008257816 */ /* 0x000fe4000000000b */
[----:B------:R-:W-:Y:S02]  /*4be0*/  LOP3.LUT R11, R0, 0xffff, RZ, 0xc0, !PT ;  /* 0x0000ffff000b7812 */ /* 0x000fe400078ec0ff */
[----:B------:R-:W-:Y:S02]  /*4bf0*/  PRMT R35, R6, 0x5410, R7 ;  /* 0x0000541006237816 */ /* 0x000fe40000000007 */
[----:B------:R-:W-:Y:S02]  /*4c00*/  LOP3.LUT R5, R5, 0xffff, RZ, 0xc0, !PT ;  /* 0x0000ffff05057812 */ /* 0x000fe400078ec0ff */
[----:B------:R-:W-:-:S02]  /*4c10*/  LOP3.LUT R0, R3, 0xffff, RZ, 0xc0, !PT ;  /* 0x0000ffff03007812 */ /* 0x000fc400078ec0ff */
[----:B------:R-:W-:Y:S02]  /*4c20*/  SHF.R.U32.HI R7, RZ, 0x8, R34 ;  /* 0x00000008ff077819 */ /* 0x000fe40000011622 */
[----:B------:R-:W-:Y:S02]  /*4c30*/  LOP3.LUT R4, R4, 0xffff, RZ, 0xc0, !PT ;  /* 0x0000ffff04047812 */ /* 0x000fe400078ec0ff */
[----:B------:R-:W-:Y:S02]  /*4c40*/  SHF.R.U32.HI R6, RZ, 0x8, R32 ;  /* 0x00000008ff067819 */ /* 0x000fe40000011620 */
[----:B------:R-:W-:Y:S02]  /*4c50*/  PRMT R10, R0, 0x3340, R5 ;  /* 0x00003340000a7816 */ /* 0x000fe40000000005 */
[----:B------:R-:W-:Y:S02]  /*4c60*/  LOP3.LUT R7, R7, 0xffff, RZ, 0xc0, !PT ;  /* 0x0000ffff07077812 */ /* 0x000fe400078ec0ff */
[----:B------:R-:W-:-:S02]  /*4c70*/  PRMT R11, R11, 0x3340, R4 ;  /* 0x000033400b0b7816 */ /* 0x000fc40000000004 */
[----:B------:R-:W-:Y:S02]  /*4c80*/  SHF.R.U32.HI R0, RZ, 0x8, R40 ;  /* 0x00000008ff007819 */ /* 0x000fe40000011628 */
[----:B------:R-:W-:Y:S02]  /*4c90*/  LOP3.LUT R6, R6, 0xffff, RZ, 0xc0, !PT ;  /* 0x0000ffff06067812 */ /* 0x000fe400078ec0ff */
[----:B------:R-:W-:Y:S02]  /*4ca0*/  SHF.R.U32.HI R4, RZ, 0x8, R23 ;  /* 0x00000008ff047819 */ /* 0x000fe40000011617 */
[----:B------:R-:W-:Y:S02]  /*4cb0*/  SHF.R.U32.HI R3, RZ, 0x8, R42 ;  /* 0x00000008ff037819 */ /* 0x000fe4000001162a */
[----:B------:R-:W-:Y:S02]  /*4cc0*/  SHF.R.U32.HI R5, RZ, 0x8, R29 ;  /* 0x00000008ff057819 */ /* 0x000fe4000001161d */
[----:B------:R-:W-:-:S02]  /*4cd0*/  PRMT R15, R7, 0x3340, R2 ;  /* 0x00003340070f7816 */ /* 0x000fc40000000002 */
[----:B------:R-:W-:Y:S02]  /*4ce0*/  LOP3.LUT R19, R0, 0xffff, RZ, 0xc0, !PT ;  /* 0x0000ffff00137812 */ /* 0x000fe400078ec0ff */
[----:B------:R-:W-:Y:S02]  /*4cf0*/  PRMT R8, R6, 0x3340, R1 ;  /* 0x0000334006087816 */ /* 0x000fe40000000001 */
[----:B------:R-:W-:Y:S02]  /*4d00*/  SHF.R.U32.HI R7, RZ, 0x8, R50 ;  /* 0x00000008ff077819 */ /* 0x000fe40000011632 */
[----:B------:R-:W-:Y:S02]  /*4d10*/  LOP3.LUT R4, R4, 0xffff, RZ, 0xc0, !PT ;  /* 0x0000ffff04047812 */ /* 0x000fe400078ec0ff */
[----:B------:R-:W-:Y:S02]  /*4d20*/  LOP3.LUT R5, R5, 0xffff, RZ, 0xc0, !PT ;  /* 0x0000ffff05057812 */ /* 0x000fe400078ec0ff */
[----:B------:R-:W-:-:S02]  /*4d30*/  LOP3.LUT R0, R3, 0xffff, RZ, 0xc0, !PT ;  /* 0x0000ffff03007812 */ /* 0x000fc400078ec0ff */
[----:B------:R-:W-:Y:S02]  /*4d40*/  SHF.R.U32.HI R6, RZ, 0x8, R48 ;  /* 0x00000008ff067819 */ /* 0x000fe40000011630 */
[----:B------:R-:W-:Y:S02]  /*4d50*/  LOP3.LUT R7, R7, 0xffff, RZ, 0xc0, !PT ;  /* 0x0000ffff07077812 */ /* 0x000fe400078ec0ff */
[----:B------:R-:W-:Y:S02]  /*4d60*/  PRMT R19, R19, 0x3340, R4 ;  /* 0x0000334013137816 */ /* 0x000fe40000000004 */
[----:B------:R-:W-:Y:S02]  /*4d70*/  PRMT R18, R0, 0x3340, R5 ;  /* 0x0000334000127816 */ /* 0x000fe40000000005 */
[----:B------:R-:W-:Y:S02]  /*4d80*/  LOP3.LUT R6, R6, 0xffff, RZ, 0xc0, !PT ;  /* 0x0000ffff06067812 */ /* 0x000fe400078ec0ff */
[----:B------:R-:W-:-:S02]  /*4d90*/  SHF.R.U32.HI R0, RZ, 0x8, R56 ;  /* 0x00000008ff007819 */ /* 0x000fc40000011638 */
[----:B------:R-:W-:Y:S02]  /*4da0*/  SHF.R.U32.HI R4, RZ, 0x8, R33 ;  /* 0x00000008ff047819 */ /* 0x000fe40000011621 */
[----:B------:R-:W-:Y:S02]  /*4db0*/  PRMT R23, R7, 0x3340, R2 ;  /* 0x0000334007177816 */ /* 0x000fe40000000002 */
[----:B------:R-:W-:Y:S02]  /*4dc0*/  PRMT R12, R6, 0x3340, R1 ;  /* 0x00003340060c7816 */ /* 0x000fe40000000001 */
[----:B------:R-:W-:Y:S02]  /*4dd0*/  LOP3.LUT R4, R4, 0xffff, RZ, 0xc0, !PT ;  /* 0x0000ffff04047812 */ /* 0x000fe400078ec0ff */
[----:B------:R-:W-:Y:S02]  /*4de0*/  LOP3.LUT R7, R0, 0xffff, RZ, 0xc0, !PT ;  /* 0x0000ffff00077812 */ /* 0x000fe400078ec0ff */
[----:B------:R-:W-:-:S02]  /*4df0*/  SHF.R.U32.HI R6, RZ, 0x8, R64 ;  /* 0x00000008ff067819 */ /* 0x000fc40000011640 */
[----:B------:R-:W-:Y:S02]  /*4e00*/  SHF.R.U32.HI R3, RZ, 0x8, R58 ;  /* 0x00000008ff037819 */ /* 0x000fe4000001163a */
[----:B------:R-:W-:Y:S02]  /*4e10*/  SHF.R.U32.HI R5, RZ, 0x8, R39 ;  /* 0x00000008ff057819 */ /* 0x000fe40000011627 */
[----:B------:R-:W-:Y:S02]  /*4e20*/  SHF.R.U32.HI R0, RZ, 0x8, R66 ;  /* 0x00000008ff007819 */ /* 0x000fe40000011642 */
[----:B------:R-:W-:Y:S02]  /*4e30*/  PRMT R20, R7, 0x3340, R4 ;  /* 0x0000334007147816 */ /* 0x000fe40000000004 */
[----:B------:R-:W-:Y:S02]  /*4e40*/  LOP3.LUT R6, R6, 0xffff, RZ, 0xc0, !PT ;  /* 0x0000ffff06067812 */ /* 0x000fe400078ec0ff */
[----:B------:R-:W-:-:S02]  /*4e50*/  LOP3.LUT R5, R5, 0xffff, RZ, 0xc0, !PT ;  /* 0x0000ffff05057812 */ /* 0x000fc400078ec0ff */
[----:B------:R-:W-:Y:S02]  /*4e60*/  LOP3.LUT R14, R3, 0xffff, RZ, 0xc0, !PT ;  /* 0x0000ffff030e7812 */ /* 0x000fe400078ec0ff */
[----:B------:R-:W-:Y:S02]  /*4e70*/  LOP3.LUT R4, R0, 0xffff, RZ, 0xc0, !PT ;  /* 0x0000ffff00047812 */ /* 0x000fe400078ec0ff */
[----:B------:R-:W-:Y:S02]  /*4e80*/  SHF.R.U32.HI R3, RZ, 0x8, R41 ;  /* 0x00000008ff037819 */ /* 0x000fe40000011629 */
[----:B------:R-:W-:Y:S02]  /*4e90*/  SHF.R.U32.HI R0, RZ, 0x8, R72 ;  /* 0x00000008ff007819 */ /* 0x000fe40000011648 */
[----:B------:R-:W-:Y:S02]  /*4ea0*/  PRMT R29, R6, 0x3340, R1 ;  /* 0x00003340061d7816 */ /* 0x000fe40000000001 */
[----:B------:R-:W-:-:S02]  /*4eb0*/  PRMT R22, R14, 0x3340, R5 ;  /* 0x000033400e167816 */ /* 0x000fc40000000005 */
[----:B------:R-:W-:Y:S01]  /*4ec0*/  LOP3.LUT R5, R3, 0xffff, RZ, 0xc0, !PT ;  /* 0x0000ffff03057812 */ /* 0x000fe200078ec0ff */
[----:B------:R-:W0:Y:S01]  /*4ed0*/  S2R R14, SR_TID.X ;  /* 0x00000000000e7919 */ /* 0x000e220000002100 */
[----:B------:R-:W-:Y:S02]  /*4ee0*/  LOP3.LUT R6, R0, 0xffff, RZ, 0xc0, !PT ;  /* 0x0000ffff00067812 */ /* 0x000fe400078ec0ff */
[----:B------:R-:W-:Y:S02]  /*4ef0*/  SHF.R.U32.HI R3, RZ, 0x8, R43 ;  /* 0x00000008ff037819 */ /* 0x000fe4000001162b */
[----:B------:R-:W-:Y:S02]  /*4f00*/  SHF.R.U32.HI R0, RZ, 0x8, R74 ;  /* 0x00000008ff007819 */ /* 0x000fe4000001164a */
[----:B------:R-:W-:Y:S02]  /*4f10*/  PRMT R33, R4, 0x3340, R1 ;  /* 0x0000334004217816 */ /* 0x000fe40000000001 */
[----:B------:R-:W-:-:S02]  /*4f20*/  PRMT R24, R6, 0x3340, R5 ;  /* 0x0000334006187816 */ /* 0x000fc40000000005 */
[----:B------:R-:W-:Y:S02]  /*4f30*/  SHF.R.U32.HI R4, RZ, 0x8, R80 ;  /* 0x00000008ff047819 */ /* 0x000fe40000011650 */
[----:B------:R-:W-:Y:S02]  /*4f40*/  LOP3.LUT R5, R3, 0xffff, RZ, 0xc0, !PT ;  /* 0x0000ffff03057812 */ /* 0x000fe400078ec0ff */
[----:B------:R-:W-:Y:S02]  /*4f50*/  LOP3.LUT R6, R0, 0xffff, RZ, 0xc0, !PT ;  /* 0x0000ffff00067812 */ /* 0x000fe400078ec0ff */
[----:B------:R-:W-:Y:S02]  /*4f60*/  LOP3.LUT R95, R172, UR9, R95, 0xfe, !PT ;  /* 0x00000009ac5f7c12 */ /* 0x000fe4000f8efe5f */
[----:B------:R-:W-:Y:S02]  /*4f70*/  LOP3.LUT R4, R4, 0xffff, RZ, 0xc0, !PT ;  /* 0x0000ffff04047812 */ /* 0x000fe400078ec0ff */
[----:B------:R-:W-:-:S02]  /*4f80*/  PRMT R26, R6, 0x3340, R5 ;  /* 0x00003340061a7816 */ /* 0x000fc40000000005 */
[C---:B------:R-:W-:Y:S01]  /*4f90*/  ISETP.GE.AND P0, PT, R2.reuse, UR6, PT ;  /* 0x0000000602007c0c */ /* 0x040fe2000bf06270 */
[----:B------:R-:W-:Y:S01]  /*4fa0*/  IMAD R2, R2, UR4, RZ ;  /* 0x0000000402027c24 */ /* 0x000fe2000f8e02ff */
[C---:B------:R-:W-:Y:S01]  /*4fb0*/  LOP3.LUT R5, R95.reuse, 0x4, RZ, 0xfc, !PT ;  /* 0x000000045f057812 */ /* 0x040fe200078efcff */
[----:B------:R-:W-:Y:S01]  /*4fc0*/  ULDC.64 UR4, c[0x0][0x220] ;  /* 0x0000880000047ab9 */ /* 0x000fe20000000a00 */
[----:B------:R-:W-:Y:S02]  /*4fd0*/  PRMT R3, R4, 0x3340, R1 ;  /* 0x0000334004037816 */ /* 0x000fe40000000001 */
[C---:B------:R-:W-:Y:S02]  /*4fe0*/  LOP3.LUT R6, R95.reuse, 0x2, RZ, 0xfc, !PT ;  /* 0x000000025f067812 */ /* 0x040fe400078efcff */
[----:B------:R-:W-:Y:S02]  /*4ff0*/  LOP3.LUT R4, R95, 0x6, RZ, 0xfc, !PT ;  /* 0x000000065f047812 */ /* 0x000fe400078efcff */
[----:B------:R-:W-:-:S02]  /*5000*/  ISETP.LT.AND P1, PT, R5, UR7, !P0 ;  /* 0x0000000705007c0c */ /* 0x000fc4000c721270 */
[----:B------:R-:W-:Y:S02]  /*5010*/  LOP3.LUT R36, R36, 0xffff, RZ, 0xc0, !PT ;  /* 0x0000ffff24247812 */ /* 0x000fe400078ec0ff */
[----:B------:R-:W-:Y:S02]  /*5020*/  PRMT R5, R11, 0x5410, R8 ;  /* 0x000054100b057816 */ /* 0x000fe40000000008 */
[----:B------:R-:W-:Y:S02]  /*5030*/  PRMT R7, R10, 0x5410, R15 ;  /* 0x000054100a077816 */ /* 0x000fe4000000000f */
[----:B------:R-:W-:Y:S02]  /*5040*/  LOP3.LUT R38, R38, 0xffff, RZ, 0xc0, !PT ;  /* 0x0000ffff26267812 */ /* 0x000fe400078ec0ff */
[----:B------:R-:W-:Y:S02]  /*5050*/  ISETP.LT.AND P2, PT, R6, UR7, !P0 ;  /* 0x0000000706007c0c */ /* 0x000fe4000c741270 */
[----:B------:R-:W-:-:S02]  /*5060*/  ISETP.LT.AND P5, PT, R4, UR7, !P0 ;  /* 0x0000000704007c0c */ /* 0x000fc4000c7a1270 */
[--C-:B------:R-:W-:Y:S02]  /*5070*/  PRMT R4, R9, 0x4210, R36.reuse ;  /* 0x0000421009047816 */ /* 0x100fe40000000024 */
[----:B------:R-:W-:Y:S02]  /*5080*/  PRMT R5, R5, 0x5210, R36 ;  /* 0x0000521005057816 */ /* 0x000fe40000000024 */
[--C-:B------:R-:W-:Y:S02]  /*5090*/  PRMT R6, R13, 0x4210, R38.reuse ;  /* 0x000042100d067816 */ /* 0x100fe40000000026 */
[----:B------:R-:W-:Y:S02]  /*50a0*/  PRMT R7, R7, 0x5210, R38 ;  /* 0x0000521007077816 */ /* 0x000fe40000000026 */
[----:B0-----:R-:W-:Y:S02]  /*50b0*/  LOP3.LUT R14, R14, 0x7f, RZ, 0xc0, !PT ;  /* 0x0000007f0e0e7812 */ /* 0x001fe400078ec0ff */
[----:B------:R-:W-:Y:S01]  /*50c0*/  PRMT R9, R19, 0x5410, R12 ;  /* 0x0000541013097816 */ /* 0x000fe2000000000c */
[----:B------:R0:W-:Y:S01]  /*50d0*/  STSM.16.M88.4 [R25], R4 ;  /* 0x0000000419007844 */ /* 0x0001e20000000200 */
[----:B------:R-:W-:-:S02]  /*50e0*/  LEA R16, R14, UR8, 0x4 ;  /* 0x000000080e107c11 */ /* 0x000fc4000f8e20ff */
[----:B------:R-:W-:Y:S01]  /*50f0*/  F2FP.SATFINITE.E4M3.F32.PACK_AB_MERGE_C R52, R53, R52, RZ ;  /* 0x000000343534723e */ /* 0x000fe200048070ff */
[----:B------:R-:W-:Y:S01]  /*5100*/  BAR.SYNC.DEFER_BLOCKING 0x0 ;  /* 0x0000000000007b1d */ /* 0x000fe20000010000 */
[----:B------:R-:W-:Y:S02]  /*5110*/  F2FP.SATFINITE.E4M3.F32.PACK_AB_MERGE_C R54, R55, R54, RZ ;  /* 0x000000363736723e */ /* 0x000fe400048070ff */
[----:B------:R-:W-:Y:S02]  /*5120*/  LOP3.LUT R52, R52, 0xffff, RZ, 0xc0, !PT ;  /* 0x0000ffff34347812 */ /* 0x000fe400078ec0ff */
[----:B------:R-:W-:Y:S02]  /*5130*/  PRMT R11, R18, 0x5410, R23 ;  /* 0x00005410120b7816 */ /* 0x000fe40000000017 */
[----:B------:R-:W-:Y:S02]  /*5140*/  LOP3.LUT R54, R54, 0xffff, RZ, 0xc0, !PT ;  /* 0x0000ffff36367812 */ /* 0x000fe400078ec0ff */
[----:B------:R-:W-:-:S02]  /*5150*/  PRMT R8, R17, 0x4210, R52 ;  /* 0x0000421011087816 */ /* 0x000fc40000000034 */
[----:B------:R-:W-:Y:S02]  /*5160*/  PRMT R9, R9, 0x5210, R52 ;  /* 0x0000521009097816 */ /* 0x000fe40000000034 */
[--C-:B------:R-:W-:Y:S02]  /*5170*/  PRMT R10, R21, 0x4210, R54.reuse ;  /* 0x00004210150a7816 */ /* 0x100fe40000000036 */
[----:B------:R-:W-:Y:S02]  /*5180*/  PRMT R11, R11, 0x5210, R54 ;  /* 0x000052100b0b7816 */ /* 0x000fe40000000036 */
[----:B------:R-:W-:Y:S02]  /*5190*/  SHF.R.U32.HI R0, RZ, 0x8, R82 ;  /* 0x00000008ff007819 */ /* 0x000fe40000011652 */
[----:B------:R-:W-:Y:S02]  /*51a0*/  F2FP.SATFINITE.E4M3.F32.PACK_AB_MERGE_C R68, R69, R68, RZ ;  /* 0x000000444544723e */ /* 0x000fe400048070ff */
[----:B------:R-:W-:-:S02]  /*51b0*/  LOP3.LUT R0, R0, 0xffff, RZ, 0xc0, !PT ;  /* 0x0000ffff00007812 */ /* 0x000fc400078ec0ff */
[----:B------:R-:W-:Y:S01]  /*51c0*/  F2FP.SATFINITE.E4M3.F32.PACK_AB_MERGE_C R70, R71, R70, RZ ;  /* 0x000000464746723e */ /* 0x000fe200048070ff */
[----:B------:R-:W1:Y:S01]  /*51d0*/  LDS.128 R12, [R16] ;  /* 0x00000000100c7984 */ /* 0x000e620000000c00 */
[----:B------:R-:W-:Y:S02]  /*51e0*/  PRMT R39, R0, 0x3340, R1 ;  /* 0x0000334000277816 */ /* 0x000fe40000000001 */
[----:B------:R-:W-:Y:S01]  /*51f0*/  LOP3.LUT R0, R95, 0x8, RZ, 0xfc, !PT ;  /* 0x000000085f007812 */ /* 0x000fe200078efcff */
[----:B------:R-:W-:Y:S01]  /*5200*/  BAR.SYNC.DEFER_BLOCKING 0x0 ;  /* 0x0000000000007b1d */ /* 0x000fe20000010000 */
[----:B------:R-:W-:Y:S02]  /*5210*/  PRMT R29, R20, 0x5410, R29 ;  /* 0x00005410141d7816 */ /* 0x000fe4000000001d */
[----:B------:R-:W-:Y:S02]  /*5220*/  ISETP.LT.AND P4, PT, R0, UR7, !P0 ;  /* 0x0000000700007c0c */ /* 0x000fe4000c781270 */
[----:B------:R-:W-:-:S03]  /*5230*/  PRMT R23, R22, 0x5410, R33 ;  /* 0x0000541016177816 */ /* 0x000fc60000000021 */
[----:B------:R-:W0:Y:S01]  /*5240*/  LDC R0, c[0x0][0x248] ;  /* 0x00009200ff007b82 */ /* 0x000e220000000800 */
[----:B------:R-:W-:Y:S02]  /*5250*/  LOP3.LUT R68, R68, 0xffff, RZ, 0xc0, !PT ;  /* 0x0000ffff44447812 */ /* 0x000fe400078ec0ff */
[----:B------:R-:W-:Y:S02]  /*5260*/  LOP3.LUT R70, R70, 0xffff, RZ, 0xc0, !PT ;  /* 0x0000ffff46467812 */ /* 0x000fe400078ec0ff */
[--C-:B------:R-:W-:Y:S02]  /*5270*/  PRMT R20, R27, 0x4210, R68.reuse ;  /* 0x000042101b147816 */ /* 0x100fe40000000044 */
[----:B------:R-:W-:Y:S02]  /*5280*/  PRMT R21, R29, 0x5210, R68 ;  /* 0x000052101d157816 */ /* 0x000fe40000000044 */
[--C-:B------:R-:W-:Y:S02]  /*5290*/  PRMT R22, R31, 0x4210, R70.reuse ;  /* 0x000042101f167816 */ /* 0x100fe40000000046 */
[----:B------:R-:W-:-:S02]  /*52a0*/  PRMT R23, R23, 0x5210, R70 ;  /* 0x0000521017177816 */ /* 0x000fc40000000046 */
[----:B------:R-:W-:Y:S02]  /*52b0*/  PRMT R33, R24, 0x5410, R3 ;  /* 0x0000541018217816 */ /* 0x000fe40000000003 */
[C---:B------:R-:W-:Y:S02]  /*52c0*/  IADD3 R3, P3, R2.reuse, UR4, RZ ;  /* 0x0000000402037c10 */ /* 0x040fe4000ff7e0ff */
[----:B------:R-:W-:Y:S01]  /*52d0*/  F2FP.SATFINITE.E4M3.F32.PACK_AB_MERGE_C R84, R85, R84, RZ ;  /* 0x000000545554723e */ /* 0x000fe200048070ff */
[----:B------:R-:W-:Y:S01]  /*52e0*/  STSM.16.M88.4 [R25], R8 ;  /* 0x0000000819007844 */ /* 0x000fe20000000200 */
[----:B------:R-:W-:Y:S02]  /*52f0*/  LEA.HI.X.SX32 R2, R2, UR5, 0x1, P3 ;  /* 0x0000000502027c11 */ /* 0x000fe400098f0eff */
[----:B------:R-:W-:Y:S01]  /*5300*/  F2FP.SATFINITE.E4M3.F32.PACK_AB_MERGE_C R86, R87, R86, RZ ;  /* 0x000000565756723e */ /* 0x000fe200048070ff */
[----:B------:R-:W-:Y:S01]  /*5310*/  BAR.SYNC.DEFER_BLOCKING 0x0 ;  /* 0x0000000000007b1d */ /* 0x000fe20000010000 */
[----:B------:R-:W-:Y:S01]  /*5320*/  LOP3.LUT R84, R84, 0xffff, RZ, 0xc0, !PT ;  /* 0x0000ffff54547812 */ /* 0x000fe200078ec0ff */
[----:B0-----:R-:W-:Y:S01]  /*5330*/  IMAD R5, R95, R0, RZ ;  /* 0x000000005f057224 */ /* 0x001fe200078e02ff */
[----:B------:R-:W-:-:S02]  /*5340*/  PRMT R39, R26, 0x5410, R39 ;  /* 0x000054101a277816 */ /* 0x000fc40000000027 */
[----:B------:R-:W-:Y:S02]  /*5350*/  LOP3.LUT R86, R86, 0xffff, RZ, 0xc0, !PT ;  /* 0x0000ffff56567812 */ /* 0x000fe400078ec0ff */
[----:B------:R-:W-:Y:S02]  /*5360*/  IADD3 R18, P6, R5, R3, RZ ;  /* 0x0000000305127210 */ /* 0x000fe40007fde0ff */
[--C-:B------:R-:W-:Y:S02]  /*5370*/  PRMT R32, R35, 0x4210, R84.reuse ;  /* 0x0000421023207816 */ /* 0x100fe40000000054 */
[----:B------:R-:W-:Y:S02]  /*5380*/  LEA.HI.X.SX32 R19, R5, R2, 0x1, P6 ;  /* 0x0000000205137211 */ /* 0x000fe400030f0eff */
[----:B------:R-:W-:Y:S02]  /*5390*/  PRMT R33, R33, 0x5210, R84 ;  /* 0x0000521021217816 */ /* 0x000fe40000000054 */
[----:B------:R-:W-:-:S02]  /*53a0*/  PRMT R34, R37, 0x4210, R86 ;  /* 0x0000421025227816 */ /* 0x000fc40000000056 */
[----:B------:R-:W-:Y:S02]  /*53b0*/  PRMT R35, R39, 0x5210, R86 ;  /* 0x0000521027237816 */ /* 0x000fe40000000056 */
[----:B------:R-:W-:Y:S02]  /*53c0*/  ISETP.LT.AND P3, PT, R95, UR7, !P0 ;  /* 0x000000075f007c0c */ /* 0x000fe4000c761270 */
[----:B-1----:R-:W-:Y:S02]  /*53d0*/  PRMT R27, R12, 0x7770, RZ ;  /* 0x000077700c1b7816 */ /* 0x002fe400000000ff */
[----:B------:R-:W-:Y:S01]  /*53e0*/  PRMT R29, R13, 0x7770, RZ ;  /* 0x000077700d1d7816 */ /* 0x000fe200000000ff */
[----:B------:R-:W0:Y:S01]  /*53f0*/  LDS.128 R8, [R16] ;  /* 0x0000000010087984 */ /* 0x000e220000000c00 */
[----:B------:R-:W-:Y:S02]  /*5400*/  PRMT R31, R14, 0x7770, RZ ;  /* 0x000077700e1f7816 */ /* 0x000fe400000000ff */
[----:B------:R-:W-:Y:S01]  /*5410*/  LOP3.LUT R17, R95, 0xa, RZ, 0xfc, !PT ;  /* 0x0000000a5f117812 */ /* 0x000fe200078efcff */
[----:B------:R-:W-:Y:S06]  /*5420*/  BAR.SYNC.DEFER_BLOCKING 0x0 ;  /* 0x0000000000007b1d */ /* 0x000fec0000010000 */
[----:B------:R1:W-:Y:S02]  /*5430*/  STSM.16.M88.4 [R25], R20 ;  /* 0x0000001419007844 */ /* 0x0003e40000000200 */
[C---:B-1----:R-:W-:Y:S01]  /*5440*/  IMAD R21, R0.reuse, 0x2, R5 ;  /* 0x0000000200157824 */ /* 0x042fe200078e0205 */
[----:B------:R-:W-:Y:S03]  /*5450*/  BAR.SYNC.DEFER_BLOCKING 0x0 ;  /* 0x0000000000007b1d */ /* 0x000fe60000010000 */
[----:B------:R-:W-:Y:S01]  /*5460*/  IMAD R23, R0, 0x2, R21 ;  /* 0x0000000200177824 */ /* 0x000fe200078e0215 */
[----:B------:R-:W-:-:S04]  /*5470*/  IADD3 R20, P6, R21, R3, RZ ;  /* 0x0000000315147210 */ /* 0x000fc80007fde0ff */
[-C--:B------:R-:W-:Y:S02]  /*5480*/  LEA.HI.X.SX32 R21, R21, R2.reuse, 0x1, P6 ;  /* 0x0000000215157211 */ /* 0x080fe400030f0eff */
[C---:B------:R-:W-:Y:S01]  /*5490*/  IADD3 R22, P6, R23.reuse, R3, RZ ;  /* 0x0000000317167210 */ /* 0x040fe20007fde0ff */
[----:B------:R-:W1:Y:S01]  /*54a0*/  LDS.128 R4, [R16] ;  /* 0x0000000010047984 */ /* 0x000e620000000c00 */
[----:B------:R-:W-:Y:S06]  /*54b0*/  BAR.SYNC.DEFER_BLOCKING 0x0 ;  /* 0x0000000000007b1d */ /* 0x000fec0000010000 */
[----:B------:R2:W-:Y:S02]  /*54c0*/  STSM.16.M88.4 [R25], R32 ;  /* 0x0000002019007844 */ /* 0x0005e40000000200 */
[----:B------:R-:W-:Y:S01]  /*54d0*/  BAR.SYNC.DEFER_BLOCKING 0x0 ;  /* 0x0000000000007b1d */ /* 0x000fe20000010000 */
[----:B--2---:R-:W-:Y:S01]  /*54e0*/  IMAD R25, R0, 0x2, R23 ;  /* 0x0000000200197824 */ /* 0x004fe200078e0217 */
[----:B------:R-:W-:-:S02]  /*54f0*/  LEA.HI.X.SX32 R23, R23, R2, 0x1, P6 ;  /* 0x0000000217177211 */ /* 0x000fc400030f0eff */
[----:B------:R-:W-:Y:S02]  /*5500*/  PRMT R33, R15, 0x7770, RZ ;  /* 0x000077700f217816 */ /* 0x000fe400000000ff */
[----:B------:R-:W-:Y:S01]  /*5510*/  PRMT R35, R14, 0x7771, RZ ;  /* 0x000077710e237816 */ /* 0x000fe200000000ff */
[----:B------:R2:W-:Y:S01]  /*5520*/  @P3 STG.E.U8 desc[UR12][R18.64], R27 ;  /* 0x0000001b12003986 */ /* 0x0005e2000c10110c */
[----:B------:R-:W-:Y:S02]  /*5530*/  ISETP.LT.AND P3, PT, R17, UR7, !P0 ;  /* 0x0000000711007c0c */ /* 0x000fe4000c761270 */
[----:B------:R-:W-:Y:S01]  /*5540*/  LOP3.LUT R17, R95, 0xc, RZ, 0xfc, !PT ;  /* 0x0000000c5f117812 */ /* 0x000fe200078efcff */
[----:B------:R3:W-:Y:S03]  /*5550*/  @P2 STG.E.U8 desc[UR12][R20.64], R29 ;  /* 0x0000001d14002986 */ /* 0x0007e6000c10110c */
[----:B------:R-:W-:Y:S01]  /*5560*/  ISETP.LT.AND P2, PT, R17, UR7, !P0 ;  /* 0x0000000711007c0c */ /* 0x000fe2000c741270 */
[----:B------:R4:W-:Y:S01]  /*5570*/  @P1 STG.E.U8 desc[UR12][R22.64], R31 ;  /* 0x0000001f16001986 */ /* 0x0009e2000c10110c */
[----:B------:R-:W-:-:S02]  /*5580*/  LOP3.LUT R17, R95, 0xe, RZ, 0xfc, !PT ;  /* 0x0000000e5f117812 */ /* 0x000fc400078efcff */
[-C--:B--2---:R-:W-:Y:S01]  /*5590*/  IADD3 R18, P6, R25, R3.reuse, RZ ;  /* 0x0000000319127210 */ /* 0x084fe20007fde0ff */
[C---:B------:R-:W-:Y:S01]  /*55a0*/  IMAD R27, R0.reuse, 0x2, R25 ;  /* 0x00000002001b7824 */ /* 0x040fe200078e0219 */
[----:B------:R-:W-:Y:S02]  /*55b0*/  ISETP.LT.AND P1, PT, R17, UR7, !P0 ;  /* 0x0000000711007c0c */ /* 0x000fe4000c721270 */
[-C--:B------:R-:W-:Y:S01]  /*55c0*/  LEA.HI.X.SX32 R19, R25, R2.reuse, 0x1, P6 ;  /* 0x0000000219137211 */ /* 0x080fe200030f0eff */
[----:B---3--:R-:W-:Y:S01]  /*55d0*/  IMAD R29, R0, 0x2, R27 ;  /* 0x00000002001d7824 */ /* 0x008fe200078e021b */
[----:B------:R-:W-:Y:S02]  /*55e0*/  IADD3 R20, P6, R27, R3, RZ ;  /* 0x000000031b147210 */ /* 0x000fe40007fde0ff */
[----:B----4-:R-:W-:Y:S01]  /*55f0*/  PRMT R31, R13, 0x7771, RZ ;  /* 0x000077710d1f7816 */ /* 0x010fe200000000ff */
[----:B------:R2:W-:Y:S01]  /*5600*/  @P5 STG.E.U8 desc[UR12][R18.64], R33 ;  /* 0x0000002112005986 */ /* 0x0005e2000c10110c */
[----:B------:R-:W-:-:S02]  /*5610*/  LEA.HI.X.SX32 R21, R27, R2, 0x1, P6 ;  /* 0x000000021b157211 */ /* 0x000fc400030f0eff */
[CC--:B------:R-:W-:Y:S02]  /*5620*/  IADD3 R24, P6, R29.reuse, R3.reuse, RZ ;  /* 0x000000031d187210 */ /* 0x0c0fe40007fde0ff */
[----:B------:R-:W-:Y:S02]  /*5630*/  PRMT R27, R12, 0x7771, RZ ;  /* 0x000077710c1b7816 */ /* 0x000fe400000000ff */
[----:B------:R-:W-:Y:S01]  /*5640*/  LEA.HI.X.SX32 R25, R29, R2, 0x1, P6 ;  /* 0x000000021d197211 */ /* 0x000fe200030f0eff */
[C---:B------:R-:W-:Y:S01]  /*5650*/  IMAD R29, R0.reuse, 0x2, R29 ;  /* 0x00000002001d7824 */ /* 0x040fe200078e021d */
[----:B------:R-:W-:Y:S01]  /*5660*/  LOP3.LUT R17, R95, 0x10, RZ, 0xfc, !PT ;  /* 0x000000105f117812 */ /* 0x000fe200078efcff */
[----:B------:R3:W-:Y:S02]  /*5670*/  @P4 STG.E.U8 desc[UR12][R20.64], R27 ;  /* 0x0000001b14004986 */ /* 0x0007e4000c10110c */
[----:B------:R-:W-:Y:S01]  /*5680*/  IMAD R23, R0, 0x2, R29 ;  /* 0x0000000200177824 */ /* 0x000fe200078e021d */
[----:B--2---:R-:W-:Y:S01]  /*5690*/  IADD3 R18, P6, R29, R3, RZ ;  /* 0x000000031d127210 */ /* 0x004fe20007fde0ff */
[----:B------:R2:W-:Y:S01]  /*56a0*/  @P3 STG.E.U8 desc[UR12][R24.64], R31 ;  /* 0x0000001f18003986 */ /* 0x0005e2000c10110c */
[----:B------:R-:W-:-:S02]  /*56b0*/  ISETP.LT.AND P5, PT, R17, UR7, !P0 ;  /* 0x0000000711007c0c */ /* 0x000fc4000c7a1270 */
[-C--:B------:R-:W-:Y:S02]  /*56c0*/  LEA.HI.X.SX32 R19, R29, R2.reuse, 0x1, P6 ;  /* 0x000000021d137211 */ /* 0x080fe400030f0eff */
[----:B------:R-:W-:Y:S02]  /*56d0*/  LOP3.LUT R17, R95, 0x12, RZ, 0xfc, !PT ;  /* 0x000000125f117812 */ /* 0x000fe400078efcff */
[----:B------:R-:W-:Y:S01]  /*56e0*/  PRMT R33, R15, 0x7771, RZ ;  /* 0x000077710f217816 */ /* 0x000fe200000000ff */
[C---:B---3--:R-:W-:Y:S01]  /*56f0*/  IMAD R27, R0.reuse, 0x2, R23 ;  /* 0x00000002001b7824 */ /* 0x048fe200078e0217 */
[----:B------:R-:W-:Y:S01]  /*5700*/  IADD3 R20, P6, R23, R3, RZ ;  /* 0x0000000317147210 */ /* 0x000fe20007fde0ff */
[----:B------:R-:W-:Y:S01]  /*5710*/  @P2 STG.E.U8 desc[UR12][R18.64], R35 ;  /* 0x0000002312002986 */ /* 0x000fe2000c10110c */
[----:B------:R-:W-:Y:S01]  /*5720*/  ISETP.LT.AND P4, PT, R17, UR7, !P0 ;  /* 0x0000000711007c0c */ /* 0x000fe2000c781270 */
[----:B------:R-:W-:Y:S01]  /*5730*/  IMAD R29, R0, 0x2, R27 ;  /* 0x00000002001d7824 */ /* 0x000fe200078e021b */
[----:B------:R-:W-:-:S02]  /*5740*/  LEA.HI.X.SX32 R21, R23, R2, 0x1, P6 ;  /* 0x0000000217157211 */ /* 0x000fc400030f0eff */
[-C--:B------:R-:W-:Y:S02]  /*5750*/  IADD3 R22, P6, R27, R3.reuse, RZ ;  /* 0x000000031b167210 */ /* 0x080fe40007fde0ff */
[----:B------:R-:W-:Y:S01]  /*5760*/  LOP3.LUT R17, R95, 0x14, RZ, 0xfc, !PT ;  /* 0x000000145f117812 */ /* 0x000fe200078efcff */
[----:B------:R3:W-:Y:S01]  /*5770*/  @P1 STG.E.U8 desc[UR12][R20.64], R33 ;  /* 0x0000002114001986 */ /* 0x0007e2000c10110c */
[-C--:B------:R-:W-:Y:S02]  /*5780*/  LEA.HI.X.SX32 R23, R27, R2.reuse, 0x1, P6 ;  /* 0x000000021b177211 */ /* 0x080fe400030f0eff */
[----:B--2---:R-:W-:Y:S02]  /*5790*/  IADD3 R24, P6, R29, R3, RZ ;  /* 0x000000031d187210 */ /* 0x004fe40007fde0ff */
[----:B------:R-:W-:Y:S02]  /*57a0*/  ISETP.LT.AND P3, PT, R17, UR7, !P0 ;  /* 0x0000000711007c0c */ /* 0x000fe4000c761270 */
[----:B------:R-:W-:Y:S01]  /*57b0*/  LEA.HI.X.SX32 R25, R29, R2, 0x1, P6 ;  /* 0x000000021d197211 */ /* 0x000fe200030f0eff */
[----:B------:R-:W-:Y:S01]  /*57c0*/  IMAD R29, R0, 0x2, R29 ;  /* 0x00000002001d7824 */ /* 0x000fe200078e021d */
[----:B------:R-:W-:-:S02]  /*57d0*/  PRMT R31, R12, 0x7772, RZ ;  /* 0x000077720c1f7816 */ /* 0x000fc400000000ff */
[----:B------:R-:W-:Y:S01]  /*57e0*/  LOP3.LUT R17, R95, 0x16, RZ, 0xfc, !PT ;  /* 0x000000165f117812 */ /* 0x000fe200078efcff */
[----:B---3--:R-:W-:Y:S01]  /*57f0*/  IMAD R21, R0, 0x2, R29 ;  /* 0x0000000200157824 */ /* 0x008fe200078e021d */
[-C--:B------:R-:W-:Y:S01]  /*5800*/  IADD3 R18, P6, R29, R3.reuse, RZ ;  /* 0x000000031d127210 */ /* 0x080fe20007fde0ff */
[----:B------:R2:W-:Y:S01]  /*5810*/  @P5 STG.E.U8 desc[UR12][R22.64], R31 ;  /* 0x0000001f16005986 */ /* 0x0005e2000c10110c */
[----:B------:R-:W-:Y:S02]  /*5820*/  ISETP.LT.AND P2, PT, R17, UR7, !P0 ;  /* 0x0000000711007c0c */ /* 0x000fe4000c741270 */
[----:B------:R-:W-:Y:S02]  /*5830*/  PRMT R27, R13, 0x7772, RZ ;  /* 0x000077720d1b7816 */ /* 0x000fe400000000ff */
[----:B------:R-:W-:Y:S02]  /*5840*/  LEA.HI.X.SX32 R19, R29, R2, 0x1, P6 ;  /* 0x000000021d137211 */ /* 0x000fe400030f0eff */
[----:B------:R-:W-:Y:S01]  /*5850*/  LOP3.LUT R17, R95, 0x18, RZ, 0xfc, !PT ;  /* 0x000000185f117812 */ /* 0x000fe200078efcff */
[----:B------:R3:W-:Y:S01]  /*5860*/  @P4 STG.E.U8 desc[UR12][R24.64], R27 ;  /* 0x0000001b18004986 */ /* 0x0007e2000c10110c */
[----:B------:R-:W-:-:S02]  /*5870*/  IADD3 R20, P6, R21, R3, RZ ;  /* 0x0000000315147210 */ /* 0x000fc40007fde0ff */
[----:B------:R-:W-:Y:S01]  /*5880*/  ISETP.LT.AND P1, PT, R17, UR7, !P0 ;  /* 0x0000000711007c0c */ /* 0x000fe2000c721270 */
[C---:B--2---:R-:W-:Y:S01]  /*5890*/  IMAD R23, R0.reuse, 0x2, R21 ;  /* 0x0000000200177824 */ /* 0x044fe200078e0215 */
[-C--:B------:R-:W-:Y:S02]  /*58a0*/  LEA.HI.X.SX32 R21, R21, R2.reuse, 0x1, P6 ;  /* 0x0000000215157211 */ /* 0x080fe400030f0eff */
[----:B------:R-:W-:Y:S02]  /*58b0*/  LOP3.LUT R17, R95, 0x1a, RZ, 0xfc, !PT ;  /* 0x0000001a5f117812 */ /* 0x000fe400078efcff */
[----:B------:R-:W-:Y:S02]  /*58c0*/  IADD3 R22, P6, R23, R3, RZ ;  /* 0x0000000317167210 */ /* 0x000fe40007fde0ff */
[----:B------:R-:W-:Y:S01]  /*58d0*/  ISETP.LT.AND P5, PT, R17, UR7, !P0 ;  /* 0x0000000711007c0c */ /* 0x000fe2000c7a1270 */
[----:B---3--:R-:W-:Y:S01]  /*58e0*/  IMAD R27, R0, 0x2, R23 ;  /* 0x00000002001b7824 */ /* 0x008fe200078e0217 */
[----:B------:R-:W-:-:S02]  /*58f0*/  LEA.HI.X.SX32 R23, R23, R2, 0x1, P6 ;  /* 0x0000000217177211 */ /* 0x000fc400030f0eff */
[----:B------:R-:W-:Y:S02]  /*5900*/  PRMT R31, R14, 0x7772, RZ ;  /* 0x000077720e1f7816 */ /* 0x000fe400000000ff */
[----:B------:R-:W-:Y:S02]  /*5910*/  IADD3 R24, P6, R27, R3, RZ ;  /* 0x000000031b187210 */ /* 0x000fe40007fde0ff */
[----:B------:R-:W-:Y:S01]  /*5920*/  PRMT R29, R15, 0x7772, RZ ;  /* 0x000077720f1d7816 */ /* 0x000fe200000000ff */
[----:B------:R2:W-:Y:S01]  /*5930*/  @P3 STG.E.U8 desc[UR12][R18.64], R31 ;  /* 0x0000001f12003986 */ /* 0x0005e2000c10110c */
[----:B------:R-:W-:Y:S02]  /*5940*/  PRMT R33, R12, 0x7773, RZ ;  /* 0x000077730c217816 */ /* 0x000fe400000000ff */
[----:B------:R-:W-:Y:S01]  /*5950*/  LEA.HI.X.SX32 R25, R27, R2, 0x1, P6 ;  /* 0x000000021b197211 */ /* 0x000fe200030f0eff */
[----:B------:R-:W-:Y:S01]  /*5960*/  IMAD R27, R0, 0x2, R27 ;  /* 0x00000002001b7824 */ /* 0x000fe200078e021b */
[C---:B------:R-:W-:Y:S01]  /*5970*/  LOP3.LUT R12, R95.reuse, 0x22, RZ, 0xfc, !PT ;  /* 0x000000225f0c7812 */ /* 0x040fe200078efcff */
[----:B------:R3:W-:Y:S01]  /*5980*/  @P2 STG.E.U8 desc[UR12][R20.64], R29 ;  /* 0x0000001d14002986 */ /* 0x0007e2000c10110c */
[----:B------:R-:W-:-:S03]  /*5990*/  LOP3.LUT R17, R95, 0x1c, RZ, 0xfc, !PT ;  /* 0x0000001c5f117812 */ /* 0x000fc600078efcff */
[----:B------:R4:W-:Y:S01]  /*59a0*/  @P1 STG.E.U8 desc[UR12][R22.64], R33 ;  /* 0x0000002116001986 */ /* 0x0009e2000c10110c */
[----:B------:R-:W-:Y:S01]  /*59b0*/  ISETP.LT.AND P1, PT, R12, UR7, !P0 ;  /* 0x000000070c007c0c */ /* 0x000fe2000c721270 */
[C---:B--2---:R-:W-:Y:S01]  /*59c0*/  IMAD R19, R0.reuse, 0x2, R27 ;  /* 0x0000000200137824 */ /* 0x044fe200078e021b */
[----:B------:R-:W-:Y:S02]  /*59d0*/  PRMT R31, R13, 0x7773, RZ ;  /* 0x000077730d1f7816 */ /* 0x000fe400000000ff */
[----:B------:R-:W-:Y:S02]  /*59e0*/  LOP3.LUT R13, R95, 0x24, RZ, 0xfc, !PT ;  /* 0x000000245f0d7812 */ /* 0x000fe400078efcff */
[----:B------:R-:W-:Y:S01]  /*59f0*/  IADD3 R12, P6, R27, R3, RZ ;  /* 0x000000031b0c7210 */ /* 0x000fe20007fde0ff */
[----:B------:R0:W-:Y:S01]  /*5a00*/  @P5 STG.E.U8 desc[UR12][R24.64], R31 ;  /* 0x0000001f18005986 */ /* 0x0001e2000c10110c */
[----:B------:R-:W-:Y:S01]  /*5a10*/  ISETP.LT.AND P4, PT, R17, UR7, !P0 ;  /* 0x0000000711007c0c */ /* 0x000fe2000c781270 */
[----:B---3--:R-:W-:Y:S01]  /*5a20*/  IMAD R21, R0, 0x2, R19 ;  /* 0x0000000200157824 */ /* 0x008fe200078e0213 */
[----:B------:R-:W-:-:S02]  /*5a30*/  ISETP.LT.AND P5, PT, R13, UR7, !P0 ;  /* 0x000000070d007c0c */ /* 0x000fc4000c7a1270 */
[----:B------:R-:W-:Y:S01]  /*5a40*/  LOP3.LUT R17, R95, 0x1e, RZ, 0xfc, !PT ;  /* 0x0000001e5f117812 */ /* 0x000fe200078efcff */
[----:B----4-:R-:W-:Y:S01]  /*5a50*/  IMAD R23, R0, 0x2, R21 ;  /* 0x0000000200177824 */ /* 0x010fe200078e0215 */
[----:B------:R-:W-:Y:S02]  /*5a60*/  PRMT R29, R14, 0x7773, RZ ;  /* 0x000077730e1d7816 */ /* 0x000fe400000000ff */
[----:B------:R-:W-:Y:S02]  /*5a70*/  LEA.HI.X.SX32 R13, R27, R2, 0x1, P6 ;  /* 0x000000021b0d7211 */ /* 0x000fe400030f0eff */
[----:B------:R-:W-:Y:S02]  /*5a80*/  IADD3 R14, P6, R19, R3, RZ ;  /* 0x00000003130e7210 */ /* 0x000fe40007fde0ff */
[----:B------:R-:W-:Y:S01]  /*5a90*/  ISETP.LT.AND P3, PT, R17, UR7, !P0 ;  /* 0x0000000711007c0c */ /* 0x000fe2000c761270 */
[----:B------:R2:W-:Y:S01]  /*5aa0*/  @P4 STG.E.U8 desc[UR12][R12.64], R29 ;  /* 0x0000001d0c004986 */ /* 0x0005e2000c10110c */
[----:B------:R-:W-:-:S02]  /*5ab0*/  PRMT R27, R15, 0x7773, RZ ;  /* 0x000077730f1b7816 */ /* 0x000fc400000000ff */
[----:B------:R-:W-:Y:S02]  /*5ac0*/  LOP3.LUT R17, R95, 0x20, RZ, 0xfc, !PT ;  /* 0x000000205f117812 */ /* 0x000fe400078efcff */
[-C--:B------:R-:W-:Y:S02]  /*5ad0*/  LEA.HI.X.SX32 R15, R19, R2.reuse, 0x1, P6 ;  /* 0x00000002130f7211 */ /* 0x080fe400030f0eff */
[-C--:B------:R-:W-:Y:S02]  /*5ae0*/  IADD3 R18, P6, R21, R3.reuse, RZ ;  /* 0x0000000315127210 */ /* 0x080fe40007fde0ff */
[----:B------:R-:W-:Y:S02]  /*5af0*/  ISETP.LT.AND P2, PT, R17, UR7, !P0 ;  /* 0x0000000711007c0c */ /* 0x000fe4000c741270 */
[----:B------:R-:W-:Y:S01]  /*5b00*/  LEA.HI.X.SX32 R19, R21, R2, 0x1, P6 ;  /* 0x0000000215137211 */ /* 0x000fe200030f0eff */
[----:B------:R3:W-:Y:S01]  /*5b10*/  @P3 STG.E.U8 desc[UR12][R14.64], R27 ;  /* 0x0000001b0e003986 */ /* 0x0007e2000c10110c */
[----:B------:R-:W-:-:S02]  /*5b20*/  IADD3 R20, P6, R23, R3, RZ ;  /* 0x0000000317147210 */ /* 0x000fc40007fde0ff */
[----:B0-----:R-:W-:Y:S02]  /*5b30*/  PRMT R25, R8, 0x7770, RZ ;  /* 0x0000777008197816 */ /* 0x001fe400000000ff */
[----:B------:R-:W-:Y:S01]  /*5b40*/  LEA.HI.X.SX32 R21, R23, R2, 0x1, P6 ;  /* 0x0000000217157211 */ /* 0x000fe200030f0eff */
[C---:B------:R-:W-:Y:S01]  /*5b50*/  IMAD R23, R0.reuse, 0x2, R23 ;  /* 0x0000000200177824 */ /* 0x040fe200078e0217 */
[----:B------:R-:W-:Y:S02]  /*5b60*/  PRMT R31, R9, 0x7770, RZ ;  /* 0x00007770091f7816 */ /* 0x000fe400000000ff */
[C---:B--2---:R-:W-:Y:S01]  /*5b70*/  LOP3.LUT R13, R95.reuse, 0x2c, RZ, 0xfc, !PT ;  /* 0x0000002c5f0d7812 */ /* 0x044fe200078efcff */
[----:B------:R0:W-:Y:S01]  /*5b80*/  @P2 STG.E.U8 desc[UR12][R18.64], R25 ;  /* 0x0000001912002986 */ /* 0x0001e2000c10110c */
[----:B------:R-:W-:Y:S01]  /*5b90*/  LOP3.LUT R17, R95, 0x26, RZ, 0xfc, !PT ;  /* 0x000000265f117812 */ /* 0x000fe200078efcff */
[----:B---3--:R-:W-:Y:S01]  /*5ba0*/  IMAD R15, R0, 0x2, R23 ;  /* 0x00000002000f7824 */ /* 0x008fe200078e0217 */
[----:B------:R-:W-:Y:S01]  /*5bb0*/  IADD3 R12, P6, R23, R3, RZ ;  /* 0x00000003170c7210 */ /* 0x000fe20007fde0ff */
[----:B------:R2:W-:Y:S01]  /*5bc0*/  @P1 STG.E.U8 desc[UR12][R20.64], R31 ;  /* 0x0000001f14001986 */ /* 0x0005e2000c10110c */
[----:B------:R-:W-:-:S02]  /*5bd0*/  ISETP.LT.AND P1, PT, R13, UR7, !P0 ;  /* 0x000000070d007c0c */ /* 0x000fc4000c721270 */
[----:B------:R-:W-:Y:S02]  /*5be0*/  ISETP.LT.AND P4, PT, R17, UR7, !P0 ;  /* 0x0000000711007c0c */ /* 0x000fe4000c781270 */
[-C--:B------:R-:W-:Y:S02]  /*5bf0*/  LEA.HI.X.SX32 R13, R23, R2.reuse, 0x1, P6 ;  /* 0x00000002170d7211 */ /* 0x080fe400030f0eff */
[----:B------:R-:W-:Y:S01]  /*5c00*/  LOP3.LUT R17, R95, 0x28, RZ, 0xfc, !PT ;  /* 0x000000285f117812 */ /* 0x000fe200078efcff */
[C---:B0-----:R-:W-:Y:S01]  /*5c10*/  IMAD R19, R0.reuse, 0x2, R15 ;  /* 0x0000000200137824 */ /* 0x041fe200078e020f */
[----:B------:R-:W-:Y:S02]  /*5c20*/  IADD3 R14, P6, R15, R3, RZ ;  /* 0x000000030f0e7210 */ /* 0x000fe40007fde0ff */
[----:B------:R-:W-:Y:S01]  /*5c30*/  ISETP.LT.AND P3, PT, R17, UR7, !P0 ;  /* 0x0000000711007c0c */ /* 0x000fe2000c761270 */
[----:B------:R-:W-:Y:S01]  /*5c40*/  IMAD R23, R0, 0x2, R19 ;  /* 0x0000000200177824 */ /* 0x000fe200078e0213 */
[----:B------:R-:W-:-:S02]  /*5c50*/  LEA.HI.X.SX32 R15, R15, R2, 0x1, P6 ;  /* 0x000000020f0f7211 */ /* 0x000fc400030f0eff */
[----:B------:R-:W-:Y:S02]  /*5c60*/  LOP3.LUT R17, R95, 0x2a, RZ, 0xfc, !PT ;  /* 0x0000002a5f117812 */ /* 0x000fe400078efcff */
[-C--:B------:R-:W-:Y:S02]  /*5c70*/  IADD3 R18, P6, R19, R3.reuse, RZ ;  /* 0x0000000313127210 */ /* 0x080fe40007fde0ff */
[----:B------:R-:W-:Y:S02]  /*5c80*/  ISETP.LT.AND P2, PT, R17, UR7, !P0 ;  /* 0x0000000711007c0c */ /* 0x000fe4000c741270 */
[----:B------:R-:W-:Y:S02]  /*5c90*/  LEA.HI.X.SX32 R19, R19, R2, 0x1, P6 ;  /* 0x0000000213137211 */ /* 0x000fe400030f0eff */
[----:B--2---:R-:W-:Y:S02]  /*5ca0*/  IADD3 R20, P6, R23, R3, RZ ;  /* 0x0000000317147210 */ /* 0x004fe40007fde0ff */
[----:B------:R-:W-:-:S02]  /*5cb0*/  PRMT R25, R10, 0x7770, RZ ;  /* 0x000077700a197816 */ /* 0x000fc400000000ff */
[----:B------:R-:W-:Y:S02]  /*5cc0*/  PRMT R29, R11, 0x7770, RZ ;  /* 0x000077700b1d7816 */ /* 0x000fe400000000ff */
[----:B------:R-:W-:Y:S01]  /*5cd0*/  LEA.HI.X.SX32 R21, R23, R2, 0x1, P6 ;  /* 0x0000000217157211 */ /* 0x000fe200030f0eff */
[----:B------:R-:W-:Y:S01]  /*5ce0*/  IMAD R23, R0, 0x2, R23 ;  /* 0x0000000200177824 */ /* 0x000fe200078e0217 */
[----:B------:R0:W-:Y:S01]  /*5cf0*/  @P5 STG.E.U8 desc[UR12][R12.64], R25 ;  /* 0x000000190c005986 */ /* 0x0001e2000c10110c */
[----:B------:R-:W-:Y:S02]  /*5d00*/  PRMT R27, R8, 0x7771, RZ ;  /* 0x00007771081b7816 */ /* 0x000fe400000000ff */
[----:B------:R-:W-:Y:S01]  /*5d10*/  LOP3.LUT R17, R95, 0x2e, RZ, 0xfc, !PT ;  /* 0x0000002e5f117812 */ /* 0x000fe200078efcff */
[----:B------:R2:W-:Y:S03]  /*5d20*/  @P4 STG.E.U8 desc[UR12][R14.64], R29 ;  /* 0x0000001d0e004986 */ /* 0x0005e6000c10110c */
[----:B------:R-:W-:Y:S01]  /*5d30*/  ISETP.LT.AND P5, PT, R17, UR7, !P0 ;  /* 0x0000000711007c0c */ /* 0x000fe2000c7a1270 */
[----:B------:R3:W-:Y:S01]  /*5d40*/  @P3 STG.E.U8 desc[UR12][R18.64], R27 ;  /* 0x0000001b12003986 */ /* 0x0007e2000c10110c */
[----:B------:R-:W-:-:S02]  /*5d50*/  LOP3.LUT R17, R95, 0x30, RZ, 0xfc, !PT ;  /* 0x000000305f117812 */ /* 0x000fc400078efcff */
[----:B0-----:R-:W-:Y:S02]  /*5d60*/  PRMT R25, R9, 0x7771, RZ ;  /* 0x0000777109197816 */ /* 0x001fe400000000ff */
[----:B------:R-:W-:Y:S02]  /*5d70*/  LOP3.LUT R13, R95, 0x34, RZ, 0xfc, !PT ;  /* 0x000000345f0d7812 */ /* 0x000fe400078efcff */
[-C--:B------:R-:W-:Y:S01]  /*5d80*/  IADD3 R12, P6, R23, R3.reuse, RZ ;  /* 0x00000003170c7210 */ /* 0x080fe20007fde0ff */
[C---:B--2---:R-:W-:Y:S01]  /*5d90*/  IMAD R15, R0.reuse, 0x2, R23 ;  /* 0x00000002000f7824 */ /* 0x044fe200078e0217 */
[----:B------:R0:W-:Y:S01]  /*5da0*/  @P2 STG.E.U8 desc[UR12][R20.64], R25 ;  /* 0x0000001914002986 */ /* 0x0001e2000c10110c */
[----:B------:R-:W-:Y:S02]  /*5db0*/  ISETP.LT.AND P2, PT, R13, UR7, !P0 ;  /* 0x000000070d007c0c */ /* 0x000fe4000c741270 */
[----:B------:R-:W-:Y:S01]  /*5dc0*/  LEA.HI.X.SX32 R13, R23, R2, 0x1, P6 ;  /* 0x00000002170d7211 */ /* 0x000fe200030f0eff */
[----:B---3--:R-:W-:Y:S01]  /*5dd0*/  IMAD R19, R0, 0x2, R15 ;  /* 0x0000000200137824 */ /* 0x008fe200078e020f */
[----:B------:R-:W-:-:S02]  /*5de0*/  IADD3 R14, P6, R15, R3, RZ ;  /* 0x000000030f0e7210 */ /* 0x000fc40007fde0ff */
[----:B------:R-:W-:Y:S01]  /*5df0*/  ISETP.LT.AND P4, PT, R17, UR7, !P0 ;  /* 0x0000000711007c0c */ /* 0x000fe2000c781270 */
[----:B------:R-:W-:Y:S01]  /*5e00*/  IMAD R23, R0, 0x2, R19 ;  /* 0x0000000200177824 */ /* 0x000fe200078e0213 */
[-C--:B------:R-:W-:Y:S02]  /*5e10*/  LEA.HI.X.SX32 R15, R15, R2.reuse, 0x1, P6 ;  /* 0x000000020f0f7211 */ /* 0x080fe400030f0eff */
[----:B------:R-:W-:Y:S02]  /*5e20*/  LOP3.LUT R17, R95, 0x32, RZ, 0xfc, !PT ;  /* 0x000000325f117812 */ /* 0x000fe400078efcff */
[----:B------:R-:W-:Y:S02]  /*5e30*/  IADD3 R18, P6, R19, R3, RZ ;  /* 0x0000000313127210 */ /* 0x000fe40007fde0ff */
[----:B------:R-:W-:Y:S02]  /*5e40*/  ISETP.LT.AND P3, PT, R17, UR7, !P0 ;  /* 0x0000000711007c0c */ /* 0x000fe4000c761270 */
[----:B------:R-:W-:-:S02]  /*5e50*/  LEA.HI.X.SX32 R19, R19, R2, 0x1, P6 ;  /* 0x0000000213137211 */ /* 0x000fc400030f0eff */
[----:B0-----:R-:W-:Y:S02]  /*5e60*/  IADD3 R20, P6, R23, R3, RZ ;  /* 0x0000000317147210 */ /* 0x001fe40007fde0ff */
[----:B------:R-:W-:Y:S02]  /*5e70*/  PRMT R27, R10, 0x7771, RZ ;  /* 0x000077710a1b7816 */ /* 0x000fe400000000ff */
        /* <DEDUP_REMOVED lines=29> */
[----:B------:R-:W-:Y:S01]  /*6050*/  PRMT R27, R8, 0x7773, RZ ;  /* 0x00007773081b7816 */ /* 0x000fe200000000ff */
[----:B------:R0:W-:Y:S01]  /*6060*/  @P2 STG.E.U8 desc[UR12][R12.64], R25 ;  /* 0x000000190c002986 */ /* 0x0001e2000c10110c */
[----:B------:R-:W-:Y:S02]  /*6070*/  LOP3.LUT R17, R95, 0x3e, RZ, 0xfc, !PT ;  /* 0x0000003e5f117812 */ /* 0x000fe400078efcff */
[----:B------:R-:W-:Y:S01]  /*6080*/  LEA.HI.X.SX32 R21, R23, R2, 0x1, P6 ;  /* 0x0000000217157211 */ /* 0x000fe200030f0eff */
[----:B------:R-:W-:Y:S01]  /*6090*/  IMAD R23, R0, 0x2, R23 ;  /* 0x0000000200177824 */ /* 0x000fe200078e0217 */
[----:B------:R-:W-:Y:S01]  /*60a0*/  LOP3.LUT R8, R95, 0x42, RZ, 0xfc, !PT ;  /* 0x000000425f087812 */ /* 0x000fe200078efcff */
[----:B------:R2:W-:Y:S01]  /*60b0*/  @P1 STG.E.U8 desc[UR12][R14.64], R29 ;  /* 0x0000001d0e001986 */ /* 0x0005e2000c10110c */
[----:B------:R-:W-:-:S02]  /*60c0*/  ISETP.LT.AND P2, PT, R17, UR7, !P0 ;  /* 0x0000000711007c0c */ /* 0x000fc4000c741270 */
[----:B------:R-:W-:Y:S01]  /*60d0*/  LOP3.LUT R17, R95, 0x40, RZ, 0xfc, !PT ;  /* 0x000000405f117812 */ /* 0x000fe200078efcff */
[----:B------:R3:W-:Y:S01]  /*60e0*/  @P5 STG.E.U8 desc[UR12][R18.64], R27 ;  /* 0x0000001b12005986 */ /* 0x0007e2000c10110c */
[----:B------:R-:W-:Y:S01]  /*60f0*/  ISETP.LT.AND P5, PT, R8, UR7, !P0 ;  /* 0x0000000708007c0c */ /* 0x000fe2000c7a1270 */
[C---:B0-----:R-:W-:Y:S01]  /*6100*/  IMAD R13, R0.reuse, 0x2, R23 ;  /* 0x00000002000d7824 */ /* 0x041fe200078e0217 */
[----:B------:R-:W-:Y:S02]  /*6110*/  PRMT R25, R9, 0x7773, RZ ;  /* 0x0000777309197816 */ /* 0x000fe400000000ff */
[----:B------:R-:W-:Y:S02]  /*6120*/  LOP3.LUT R9, R95, 0x44, RZ, 0xfc, !PT ;  /* 0x000000445f097812 */ /* 0x000fe400078efcff */
[----:B------:R-:W-:Y:S01]  /*6130*/  IADD3 R8, P6, R23, R3, RZ ;  /* 0x0000000317087210 */ /* 0x000fe20007fde0ff */
[----:B------:R1:W-:Y:S01]  /*6140*/  @P4 STG.E.U8 desc[UR12][R20.64], R25 ;  /* 0x0000001914004986 */ /* 0x0003e2000c10110c */
[----:B------:R-:W-:Y:S01]  /*6150*/  ISETP.LT.AND P1, PT, R17, UR7, !P0 ;  /* 0x0000000711007c0c */ /* 0x000fe2000c721270 */
[----:B--2---:R-:W-:Y:S01]  /*6160*/  IMAD R15, R0, 0x2, R13 ;  /* 0x00000002000f7824 */ /* 0x004fe200078e020d */
[----:B------:R-:W-:-:S02]  /*6170*/  ISETP.LT.AND P4, PT, R9, UR7, !P0 ;  /* 0x0000000709007c0c */ /* 0x000fc4000c781270 */
[----:B------:R-:W-:Y:S02]  /*6180*/  PRMT R17, R10, 0x7773, RZ ;  /* 0x000077730a117816 */ /* 0x000fe400000000ff */
[-C--:B------:R-:W-:Y:S02]  /*6190*/  LEA.HI.X.SX32 R9, R23, R2.reuse, 0x1, P6 ;  /* 0x0000000217097211 */ /* 0x080fe400030f0eff */
[----:B------:R-:W-:Y:S02]  /*61a0*/  IADD3 R10, P6, R13, R3, RZ ;  /* 0x000000030d0a7210 */ /* 0x000fe40007fde0ff */
[----:B------:R-:W-:Y:S01]  /*61b0*/  LOP3.LUT R12, R95, 0x46, RZ, 0xfc, !PT ;  /* 0x000000465f0c7812 */ /* 0x000fe200078efcff */
[----:B------:R0:W-:Y:S01]  /*61c0*/  @P3 STG.E.U8 desc[UR12][R8.64], R17 ;  /* 0x0000001108003986 */ /* 0x0001e2000c10110c */
[----:B---3--:R-:W-:Y:S02]  /*61d0*/  PRMT R19, R11, 0x7773, RZ ;  /* 0x000077730b137816 */ /* 0x008fe400000000ff */
[----:B------:R-:W-:-:S02]  /*61e0*/  LEA.HI.X.SX32 R11, R13, R2, 0x1, P6 ;  /* 0x000000020d0b7211 */ /* 0x000fc400030f0eff */
[----:B------:R-:W-:Y:S02]  /*61f0*/  ISETP.LT.AND P3, PT, R12, UR7, !P0 ;  /* 0x000000070c007c0c */ /* 0x000fe4000c761270 */
[-C--:B------:R-:W-:Y:S01]  /*6200*/  IADD3 R12, P6, R15, R3.reuse, RZ ;  /* 0x000000030f0c7210 */ /* 0x080fe20007fde0ff */
[----:B------:R2:W-:Y:S01]  /*6210*/  @P2 STG.E.U8 desc[UR12][R10.64], R19 ;  /* 0x000000130a002986 */ /* 0x0005e2000c10110c */
[----:B------:R-:W-:Y:S02]  /*6220*/  LOP3.LUT R14, R95, 0x48, RZ, 0xfc, !PT ;  /* 0x000000485f0e7812 */ /* 0x000fe400078efcff */
[----:B------:R-:W-:Y:S01]  /*6230*/  LEA.HI.X.SX32 R13, R15, R2, 0x1, P6 ;  /* 0x000000020f0d7211 */ /* 0x000fe200030f0eff */
[----:B------:R-:W-:Y:S01]  /*6240*/  IMAD R15, R0, 0x2, R15 ;  /* 0x00000002000f7824 */ /* 0x000fe200078e020f */
[----:B-1----:R-:W-:Y:S02]  /*6250*/  PRMT R21, R4, 0x7770, RZ ;  /* 0x0000777004157816 */ /* 0x002fe400000000ff */
[----:B------:R-:W-:Y:S01]  /*6260*/  ISETP.LT.AND P2, PT, R14, UR7, !P0 ;  /* 0x000000070e007c0c */ /* 0x000fe2000c741270 */
[----:B0-----:R-:W-:Y:S01]  /*6270*/  IMAD R17, R0, 0x2, R15 ;  /* 0x0000000200117824 */ /* 0x001fe200078e020f */
[----:B------:R-:W-:Y:S01]  /*6280*/  IADD3 R8, P6, R15, R3, RZ ;  /* 0x000000030f087210 */ /* 0x000fe20007fde0ff */
[----:B------:R0:W-:Y:S01]  /*6290*/  @P1 STG.E.U8 desc[UR12][R12.64], R21 ;  /* 0x000000150c001986 */ /* 0x0001e2000c10110c */
[----:B------:R-:W-:-:S02]  /*62a0*/  LOP3.LUT R14, R95, 0x4a, RZ, 0xfc, !PT ;  /* 0x0000004a5f0e7812 */ /* 0x000fc400078efcff */
[----:B------:R-:W-:Y:S01]  /*62b0*/  LEA.HI.X.SX32 R9, R15, R2, 0x1, P6 ;  /* 0x000000020f097211 */ /* 0x000fe200030f0eff */
[----:B------:R-:W-:Y:S01]  /*62c0*/  IMAD R15, R0, 0x2, R17 ;  /* 0x00000002000f7824 */ /* 0x000fe200078e0211 */
[----:B------:R-:W-:Y:S02]  /*62d0*/  PRMT R23, R5, 0x7770, RZ ;  /* 0x0000777005177816 */ /* 0x000fe400000000ff */
[----:B------:R-:W-:Y:S01]  /*62e0*/  ISETP.LT.AND P1, PT, R14, UR7, !P0 ;  /* 0x000000070e007c0c */ /* 0x000fe2000c721270 */
[----:B--2---:R-:W-:Y:S01]  /*62f0*/  IMAD R19, R0, 0x2, R15 ;  /* 0x0000000200137824 */ /* 0x004fe200078e020f */
[----:B------:R-:W-:Y:S01]  /*6300*/  IADD3 R10, P6, R17, R3, RZ ;  /* 0x00000003110a7210 */ /* 0x000fe20007fde0ff */
[----:B------:R1:W-:Y:S01]  /*6310*/  @P5 STG.E.U8 desc[UR12][R8.64], R23 ;  /* 0x0000001708005986 */ /* 0x0003e2000c10110c */
[----:B------:R-:W-:Y:S02]  /*6320*/  LOP3.LUT R14, R95, 0x4c, RZ, 0xfc, !PT ;  /* 0x0000004c5f0e7812 */ /* 0x000fe400078efcff */
[----:B------:R-:W-:-:S02]  /*6330*/  PRMT R25, R6, 0x7770, RZ ;  /* 0x0000777006197816 */ /* 0x000fc400000000ff */
[-C--:B------:R-:W-:Y:S02]  /*6340*/  LEA.HI.X.SX32 R11, R17, R2.reuse, 0x1, P6 ;  /* 0x00000002110b7211 */ /* 0x080fe400030f0eff */
[----:B------:R-:W-:Y:S02]  /*6350*/  ISETP.LT.AND P5, PT, R14, UR7, !P0 ;  /* 0x000000070e007c0c */ /* 0x000fe4000c7a1270 */
[----:B0-----:R-:W-:Y:S01]  /*6360*/  IADD3 R12, P6, R15, R3, RZ ;  /* 0x000000030f0c7210 */ /* 0x001fe20007fde0ff */
[----:B------:R0:W-:Y:S01]  /*6370*/  @P4 STG.E.U8 desc[UR12][R10.64], R25 ;  /* 0x000000190a004986 */ /* 0x0001e2000c10110c */
[----:B------:R-:W-:Y:S02]  /*6380*/  LOP3.LUT R14, R95, 0x4e, RZ, 0xfc, !PT ;  /* 0x0000004e5f0e7812 */ /* 0x000fe400078efcff */
[----:B------:R-:W-:Y:S02]  /*6390*/  LEA.HI.X.SX32 R13, R15, R2, 0x1, P6 ;  /* 0x000000020f0d7211 */ /* 0x000fe400030f0eff */
[----:B------:R-:W-:-:S02]  /*63a0*/  ISETP.LT.AND P4, PT, R14, UR7, !P0 ;  /* 0x000000070e007c0c */ /* 0x000fc4000c781270 */
[-C--:B------:R-:W-:Y:S02]  /*63b0*/  IADD3 R14, P6, R19, R3.reuse, RZ ;  /* 0x00000003130e7210 */ /* 0x080fe40007fde0ff */
[----:B------:R-:W-:Y:S02]  /*63c0*/  PRMT R21, R7, 0x7770, RZ ;  /* 0x0000777007157816 */ /* 0x000fe400000000ff */
[----:B------:R-:W-:Y:S01]  /*63d0*/  LEA.HI.X.SX32 R15, R19, R2, 0x1, P6 ;  /* 0x00000002130f7211 */ /* 0x000fe200030f0eff */
[----:B------:R-:W-:Y:S01]  /*63e0*/  IMAD R19, R0, 0x2, R19 ;  /* 0x0000000200137824 */ /* 0x000fe200078e0213 */
[----:B-1----:R-:W-:Y:S01]  /*63f0*/  PRMT R23, R4, 0x7771, RZ ;  /* 0x0000777104177816 */ /* 0x002fe200000000ff */
[----:B------:R1:W-:Y:S01]  /*6400*/  @P3 STG.E.U8 desc[UR12][R12.64], R21 ;  /* 0x000000150c003986 */ /* 0x0003e2000c10110c */
[----:B------:R-:W-:Y:S01]  /*6410*/  LOP3.LUT R9, R95, 0x52, RZ, 0xfc, !PT ;  /* 0x000000525f097812 */ /* 0x000fe200078efcff */
[----:B0-----:R-:W-:Y:S01]  /*6420*/  IMAD R11, R0, 0x2, R19 ;  /* 0x00000002000b7824 */ /* 0x001fe200078e0213 */
[----:B------:R-:W-:Y:S01]  /*6430*/  IADD3 R8, P6, R19, R3, RZ ;  /* 0x0000000313087210 */ /* 0x000fe20007fde0ff */
[----:B------:R0:W-:Y:S01]  /*6440*/  @P2 STG.E.U8 desc[UR12][R14.64], R23 ;  /* 0x000000170e002986 */ /* 0x0001e2000c10110c */
[----:B------:R-:W-:-:S02]  /*6450*/  ISETP.LT.AND P2, PT, R9, UR7, !P0 ;  /* 0x0000000709007c0c */ /* 0x000fc4000c741270 */
[-C--:B------:R-:W-:Y:S02]  /*6460*/  LEA.HI.X.SX32 R9, R19, R2.reuse, 0x1, P6 ;  /* 0x0000000213097211 */ /* 0x080fe400030f0eff */
[-C--:B------:R-:W-:Y:S02]  /*6470*/  IADD3 R10, P6, R11, R3.reuse, RZ ;  /* 0x000000030b0a7210 */ /* 0x080fe40007fde0ff */
[----:B------:R-:W-:Y:S01]  /*6480*/  PRMT R25, R6, 0x7771, RZ ;  /* 0x0000777106197816 */ /* 0x000fe200000000ff */
[C---:B-1----:R-:W-:Y:S01]  /*6490*/  IMAD R13, R0.reuse, 0x2, R11 ;  /* 0x00000002000d7824 */ /* 0x042fe200078e020b */
[----:B------:R-:W-:Y:S02]  /*64a0*/  PRMT R21, R5, 0x7771, RZ ;  /* 0x0000777105157816 */ /* 0x000fe400000000ff */
[----:B------:R-:W-:Y:S01]  /*64b0*/  LEA.HI.X.SX32 R11, R11, R2, 0x1, P6 ;  /* 0x000000020b0b7211 */ /* 0x000fe200030f0eff */
[----:B------:R-:W-:Y:S01]  /*64c0*/  IMAD R19, R0, 0x2, R13 ;  /* 0x0000000200137824 */ /* 0x000fe200078e020d */
[----:B------:R-:W-:Y:S01]  /*64d0*/  IADD3 R12, P6, R13, R3, RZ ;  /* 0x000000030d0c7210 */ /* 0x000fe20007fde0ff */
[----:B------:R1:W-:Y:S01]  /*64e0*/  @P1 STG.E.U8 desc[UR12][R8.64], R21 ;  /* 0x0000001508001986 */ /* 0x0003e2000c10110c */
[----:B0-----:R-:W-:-:S02]  /*64f0*/  LOP3.LUT R14, R95, 0x56, RZ, 0xfc, !PT ;  /* 0x000000565f0e7812 */ /* 0x001fc400078efcff */
[-C--:B------:R-:W-:Y:S01]  /*6500*/  LEA.HI.X.SX32 R13, R13, R2.reuse, 0x1, P6 ;  /* 0x000000020d0d7211 */ /* 0x080fe200030f0eff */
[----:B------:R0:W-:Y:S01]  /*6510*/  @P5 STG.E.U8 desc[UR12][R10.64], R25 ;  /* 0x000000190a005986 */ /* 0x0001e2000c10110c */
[----:B------:R-:W-:Y:S02]  /*6520*/  ISETP.LT.AND P5, PT, R14, UR7, !P0 ;  /* 0x000000070e007c0c */ /* 0x000fe4000c7a1270 */
[----:B------:R-:W-:Y:S02]  /*6530*/  LOP3.LUT R17, R95, 0x50, RZ, 0xfc, !PT ;  /* 0x000000505f117812 */ /* 0x000fe400078efcff */
[----:B------:R-:W-:Y:S02]  /*6540*/  IADD3 R14, P6, R19, R3, RZ ;  /* 0x00000003130e7210 */ /* 0x000fe40007fde0ff */
[----:B------:R-:W-:Y:S02]  /*6550*/  ISETP.LT.AND P3, PT, R17, UR7, !P0 ;  /* 0x0000000711007c0c */ /* 0x000fe4000c761270 */
[----:B------:R-:W-:Y:S01]  /*6560*/  LEA.HI.X.SX32 R15, R19, R2, 0x1, P6 ;  /* 0x00000002130f7211 */ /* 0x000fe200030f0eff */
[----:B------:R-:W-:Y:S01]  /*6570*/  IMAD R19, R0, 0x2, R19 ;  /* 0x0000000200137824 */ /* 0x000fe200078e0213 */
[----:B------:R-:W-:-:S02]  /*6580*/  PRMT R23, R7, 0x7771, RZ ;  /* 0x0000777107177816 */ /* 0x000fc400000000ff */
[----:B-1----:R-:W-:Y:S01]  /*6590*/  PRMT R21, R4, 0x7772, RZ ;  /* 0x0000777204157816 */ /* 0x002fe200000000ff */
[C---:B------:R-:W-:Y:S01]  /*65a0*/  IMAD R9, R0.reuse, 0x2, R19 ;  /* 0x0000000200097824 */ /* 0x040fe200078e0213 */
[----:B------:R-:W-:Y:S01]  /*65b0*/  IADD3 R18, P6, R19, R3, RZ ;  /* 0x0000000313127210 */ /* 0x000fe20007fde0ff */
[----:B------:R1:W-:Y:S01]  /*65c0*/  @P4 STG.E.U8 desc[UR12][R12.64], R23 ;  /* 0x000000170c004986 */ /* 0x0003e2000c10110c */
[----:B------:R-:W-:Y:S01]  /*65d0*/  LOP3.LUT R8, R95, 0x5a, RZ, 0xfc, !PT ;  /* 0x0000005a5f087812 */ /* 0x000fe200078efcff */
[----:B0-----:R-:W-:Y:S01]  /*65e0*/  IMAD R11, R0, 0x2, R9 ;  /* 0x00000002000b7824 */ /* 0x001fe200078e0209 */
[----:B------:R-:W-:Y:S01]  /*65f0*/  LEA.HI.X.SX32 R19, R19, R2, 0x1, P6 ;  /* 0x0000000213137211 */ /* 0x000fe200030f0eff */
[----:B------:R0:W-:Y:S01]  /*6600*/  @P3 STG.E.U8 desc[UR12][R14.64], R21 ;  /* 0x000000150e003986 */ /* 0x0001e2000c10110c */
[----:B------:R-:W-:Y:S02]  /*6610*/  LOP3.LUT R17, R95, 0x54, RZ, 0xfc, !PT ;  /* 0x000000545f117812 */ /* 0x000fe400078efcff */
[----:B------:R-:W-:-:S02]  /*6620*/  ISETP.LT.AND P3, PT, R8, UR7, !P0 ;  /* 0x0000000708007c0c */ /* 0x000fc4000c761270 */
[----:B------:R-:W-:Y:S02]  /*6630*/  PRMT R27, R5, 0x7772, RZ ;  /* 0x00007772051b7816 */ /* 0x000fe400000000ff */
[----:B------:R-:W-:Y:S02]  /*6640*/  ISETP.LT.AND P1, PT, R17, UR7, !P0 ;  /* 0x0000000711007c0c */ /* 0x000fe4000c721270 */
[-C--:B-1----:R-:W-:Y:S01]  /*6650*/  IADD3 R12, P6, R9, R3.reuse, RZ ;  /* 0x00000003090c7210 */ /* 0x082fe20007fde0ff */
[----:B------:R1:W-:Y:S01]  /*6660*/  @P2 STG.E.U8 desc[UR12][R18.64], R27 ;  /* 0x0000001b12002986 */ /* 0x0003e2000c10110c */
[----:B------:R-:W-:Y:S01]  /*6670*/  LOP3.LUT R8, R95, 0x5c, RZ, 0xfc, !PT ;  /* 0x0000005c5f087812 */ /* 0x000fe200078efcff */
[----:B0-----:R-:W-:Y:S01]  /*6680*/  IMAD R21, R0, 0x2, R11 ;  /* 0x0000000200157824 */ /* 0x001fe200078e020b */
[----:B------:R-:W-:Y:S02]  /*6690*/  LEA.HI.X.SX32 R13, R9, R2, 0x1, P6 ;  /* 0x00000002090d7211 */ /* 0x000fe400030f0eff */
[----:B------:R-:W-:-:S02]  /*66a0*/  IADD3 R14, P6, R11, R3, RZ ;  /* 0x000000030b0e7210 */ /* 0x000fc40007fde0ff */
[----:B------:R-:W-:Y:S02]  /*66b0*/  LOP3.LUT R17, R95, 0x58, RZ, 0xfc, !PT ;  /* 0x000000585f117812 */ /* 0x000fe400078efcff */
[----:B------:R-:W-:Y:S02]  /*66c0*/  ISETP.LT.AND P2, PT, R8, UR7, !P0 ;  /* 0x0000000708007c0c */ /* 0x000fe4000c741270 */
[----:B------:R-:W-:Y:S01]  /*66d0*/  LEA.HI.X.SX32 R15, R11, R2, 0x1, P6 ;  /* 0x000000020b0f7211 */ /* 0x000fe200030f0eff */
[----:B-1----:R-:W-:Y:S01]  /*66e0*/  IMAD R19, R0, 0x2, R21 ;  /* 0x0000000200137824 */ /* 0x002fe200078e0215 */
[----:B------:R-:W0:Y:S01]  /*66f0*/  LDS.128 R8, [R16] ;  /* 0x0000000010087984 */ /* 0x000e220000000c00 */
[----:B------:R-:W-:Y:S02]  /*6700*/  PRMT R25, R6, 0x7772, RZ ;  /* 0x0000777206197816 */ /* 0x000fe400000000ff */
[----:B------:R-:W-:Y:S02]  /*6710*/  ISETP.LT.AND P4, PT, R17, UR7, !P0 ;  /* 0x0000000711007c0c */ /* 0x000fe4000c781270 */
[----:B------:R-:W-:Y:S01]  /*6720*/  IADD3 R20, P6, R21, R3, RZ ;  /* 0x0000000315147210 */ /* 0x000fe20007fde0ff */
[----:B------:R1:W-:Y:S01]  /*6730*/  @P1 STG.E.U8 desc[UR12][R12.64], R25 ;  /* 0x000000190c001986 */ /* 0x0003e2000c10110c */
[----:B------:R-:W-:-:S02]  /*6740*/  PRMT R23, R7, 0x7772, RZ ;  /* 0x0000777207177816 */ /* 0x000fc400000000ff */
[----:B------:R-:W-:Y:S02]  /*6750*/  LEA.HI.X.SX32 R21, R21, R2, 0x1, P6 ;  /* 0x0000000215157211 */ /* 0x000fe400030f0eff */
[----:B------:R-:W-:Y:S01]  /*6760*/  PRMT R27, R4, 0x7773, RZ ;  /* 0x00007773041b7816 */ /* 0x000fe200000000ff */
[----:B------:R2:W-:Y:S01]  /*6770*/  @P5 STG.E.U8 desc[UR12][R14.64], R23 ;  /* 0x000000170e005986 */ /* 0x0005e2000c10110c */
[C---:B------:R-:W-:Y:S02]  /*6780*/  LOP3.LUT R4, R95.reuse, 0x62, RZ, 0xfc, !PT ;  /* 0x000000625f047812 */ /* 0x040fe400078efcff */
[----:B------:R-:W-:Y:S01]  /*6790*/  LOP3.LUT R17, R95, 0x5e, RZ, 0xfc, !PT ;  /* 0x0000005e5f117812 */ /* 0x000fe200078efcff */
[----:B------:R3:W-:Y:S01]  /*67a0*/  @P4 STG.E.U8 desc[UR12][R20.64], R27 ;  /* 0x0000001b14004986 */ /* 0x0007e2000c10110c */
[----:B------:R-:W-:Y:S02]  /*67b0*/  ISETP.LT.AND P4, PT, R4, UR7, !P0 ;  /* 0x0000000704007c0c */ /* 0x000fe4000c781270 */
[----:B-1----:R-:W-:-:S02]  /*67c0*/  IADD3 R12, P6, R19, R3, RZ ;  /* 0x00000003130c7210 */ /* 0x002fc40007fde0ff */
[----:B------:R-:W-:Y:S02]  /*67d0*/  PRMT R25, R5, 0x7773, RZ ;  /* 0x0000777305197816 */ /* 0x000fe400000000ff */
[----:B------:R-:W-:Y:S01]  /*67e0*/  LEA.HI.X.SX32 R13, R19, R2, 0x1, P6 ;  /* 0x00000002130d7211 */ /* 0x000fe200030f0eff */
[C---:B------:R-:W-:Y:S01]  /*67f0*/  IMAD R19, R0.reuse, 0x2, R19 ;  /* 0x0000000200137824 */ /* 0x040fe200078e0213 */
[----:B------:R-:W-:Y:S02]  /*6800*/  LOP3.LUT R5, R95, 0x64, RZ, 0xfc, !PT ;  /* 0x000000645f057812 */ /* 0x000fe400078efcff */
[----:B------:R-:W-:Y:S01]  /*6810*/  ISETP.LT.AND P1, PT, R17, UR7, !P0 ;  /* 0x0000000711007c0c */ /* 0x000fe2000c721270 */
[----:B--2---:R-:W-:Y:S01]  /*6820*/  IMAD R15, R0, 0x2, R19 ;  /* 0x00000002000f7824 */ /* 0x004fe200078e0213 */
[----:B------:R-:W-:Y:S01]  /*6830*/  IADD3 R4, P6, R19, R3, RZ ;  /* 0x0000000313047210 */ /* 0x000fe20007fde0ff */
[----:B------:R1:W-:Y:S01]  /*6840*/  @P3 STG.E.U8 desc[UR12][R12.64], R25 ;  /* 0x000000190c003986 */ /* 0x0003e2000c10110c */
[----:B------:R-:W-:-:S02]  /*6850*/  LOP3.LUT R17, R95, 0x60, RZ, 0xfc, !PT ;  /* 0x000000605f117812 */ /* 0x000fc400078efcff */
[----:B------:R-:W-:Y:S02]  /*6860*/  ISETP.LT.AND P3, PT, R5, UR7, !P0 ;  /* 0x0000000705007c0c */ /* 0x000fe4000c761270 */
[----:B------:R-:W-:Y:S02]  /*6870*/  PRMT R23, R6, 0x7773, RZ ;  /* 0x0000777306177816 */ /* 0x000fe400000000ff */
[----:B------:R-:W-:Y:S02]  /*6880*/  LEA.HI.X.SX32 R5, R19, R2, 0x1, P6 ;  /* 0x0000000213057211 */ /* 0x000fe400030f0eff */
[----:B------:R-:W-:Y:S01]  /*6890*/  ISETP.LT.AND P5, PT, R17, UR7, !P0 ;  /* 0x0000000711007c0c */ /* 0x000fe2000c7a1270 */
[C---:B------:R-:W-:Y:S01]  /*68a0*/  IMAD R17, R0.reuse, 0x2, R15 ;  /* 0x0000000200117824 */ /* 0x040fe200078e020f */
[----:B------:R-:W-:Y:S01]  /*68b0*/  IADD3 R6, P6, R15, R3, RZ ;  /* 0x000000030f067210 */ /* 0x000fe20007fde0ff */
[----:B------:R2:W-:Y:S01]  /*68c0*/  @P2 STG.E.U8 desc[UR12][R4.64], R23 ;  /* 0x0000001704002986 */ /* 0x0005e2000c10110c */
[----:B------:R-:W-:Y:S01]  /*68d0*/  LOP3.LUT R14, R95, 0x66, RZ, 0xfc, !PT ;  /* 0x000000665f0e7812 */ /* 0x000fe200078efcff */
[----:B------:R-:W-:Y:S01]  /*68e0*/  IMAD R19, R0, 0x2, R17 ;  /* 0x0000000200137824 */ /* 0x000fe200078e0211 */
[----:B---3--:R-:W-:-:S02]  /*68f0*/  PRMT R21, R7, 0x7773, RZ ;  /* 0x0000777307157816 */ /* 0x008fc400000000ff */
[-C--:B------:R-:W-:Y:S02]  /*6900*/  LEA.HI.X.SX32 R7, R15, R2.reuse, 0x1, P6 ;  /* 0x000000020f077211 */ /* 0x080fe400030f0eff */
[----:B------:R-:W-:Y:S02]  /*6910*/  ISETP.LT.AND P2, PT, R14, UR7, !P0 ;  /* 0x000000070e007c0c */ /* 0x000fe4000c741270 */
[----:B-1----:R-:W-:Y:S01]  /*6920*/  IADD3 R12, P6, R17, R3, RZ ;  /* 0x00000003110c7210 */ /* 0x002fe20007fde0ff */
[----:B------:R1:W-:Y:S01]  /*6930*/  @P1 STG.E.U8 desc[UR12][R6.64], R21 ;  /* 0x0000001506001986 */ /* 0x0003e2000c10110c */
[----:B------:R-:W-:Y:S02]  /*6940*/  LOP3.LUT R14, R95, 0x68, RZ, 0xfc, !PT ;  /* 0x000000685f0e7812 */ /* 0x000fe400078efcff */
[----:B------:R-:W-:Y:S02]  /*6950*/  LEA.HI.X.SX32 R13, R17, R2, 0x1, P6 ;  /* 0x00000002110d7211 */ /* 0x000fe400030f0eff */
[----:B------:R-:W-:-:S02]  /*6960*/  ISETP.LT.AND P1, PT, R14, UR7, !P0 ;  /* 0x000000070e007c0c */ /* 0x000fc4000c721270 */
[CC--:B------:R-:W-:Y:S02]  /*6970*/  IADD3 R14, P6, R19.reuse, R3.reuse, RZ ;  /* 0x00000003130e7210 */ /* 0x0c0fe40007fde0ff */
[----:B0-----:R-:W-:Y:S02]  /*6980*/  PRMT R25, R8, 0x7770, RZ ;  /* 0x0000777008197816 */ /* 0x001fe400000000ff */
[----:B------:R-:W-:Y:S01]  /*6990*/  LEA.HI.X.SX32 R15, R19, R2, 0x1, P6 ;  /* 0x00000002130f7211 */ /* 0x000fe200030f0eff */
[C---:B------:R-:W-:Y:S01]  /*69a0*/  IMAD R19, R0.reuse, 0x2, R19 ;  /* 0x0000000200137824 */ /* 0x040fe200078e0213 */
[----:B------:R-:W-:Y:S01]  /*69b0*/  PRMT R17, R9, 0x7770, RZ ;  /* 0x0000777009117816 */ /* 0x000fe200000000ff */
[----:B------:R0:W-:Y:S01]  /*69c0*/  @P5 STG.E.U8 desc[UR12][R12.64], R25 ;  /* 0x000000190c005986 */ /* 0x0001e2000c10110c */
[----:B--2---:R-:W-:Y:S01]  /*69d0*/  LOP3.LUT R5, R95, 0x6c, RZ, 0xfc, !PT ;  /* 0x0000006c5f057812 */ /* 0x004fe200078efcff */
[----:B-1----:R-:W-:Y:S01]  /*69e0*/  IMAD R7, R0, 0x2, R19 ;  /* 0x0000000200077824 */ /* 0x002fe200078e0213 */
[----:B------:R-:W-:Y:S01]  /*69f0*/  IADD3 R4, P6, R19, R3, RZ ;  /* 0x0000000313047210 */ /* 0x000fe20007fde0ff */
[----:B------:R1:W-:Y:S01]  /*6a00*/  @P4 STG.E.U8 desc[UR12][R14.64], R17 ;  /* 0x000000110e004986 */ /* 0x0003e2000c10110c */
[----:B------:R-:W-:-:S02]  /*6a10*/  ISETP.LT.AND P4, PT, R5, UR7, !P0 ;  /* 0x0000000705007c0c */ /* 0x000fc4000c781270 */
[-C--:B------:R-:W-:Y:S02]  /*6a20*/  LEA.HI.X.SX32 R5, R19, R2.reuse, 0x1, P6 ;  /* 0x0000000213057211 */ /* 0x080fe400030f0eff */
[-C--:B------:R-:W-:Y:S02]  /*6a30*/  IADD3 R6, P6, R7, R3.reuse, RZ ;  /* 0x0000000307067210 */ /* 0x080fe40007fde0ff */
[----:B------:R-:W-:Y:S01]  /*6a40*/  PRMT R19, R10, 0x7770, RZ ;  /* 0x000077700a137816 */ /* 0x000fe200000000ff */
[C---:B0-----:R-:W-:Y:S01]  /*6a50*/  IMAD R13, R0.reuse, 0x2, R7 ;  /* 0x00000002000d7824 */ /* 0x041fe200078e0207 */
[----:B------:R-:W-:Y:S02]  /*6a60*/  PRMT R23, R11, 0x7770, RZ ;  /* 0x000077700b177816 */ /* 0x000fe400000000ff */
[----:B------:R-:W-:Y:S01]  /*6a70*/  LEA.HI.X.SX32 R7, R7, R2, 0x1, P6 ;  /* 0x0000000207077211 */ /* 0x000fe200030f0eff */
[----:B-1----:R-:W-:Y:S01]  /*6a80*/  IMAD R17, R0, 0x2, R13 ;  /* 0x0000000200117824 */ /* 0x002fe200078e020d */
[----:B------:R-:W-:Y:S01]  /*6a90*/  LOP3.LUT R16, R95, 0x6a, RZ, 0xfc, !PT ;  /* 0x0000006a5f107812 */ /* 0x000fe200078efcff */
[----:B------:R0:W-:Y:S01]  /*6aa0*/  @P3 STG.E.U8 desc[UR12][R4.64], R19 ;  /* 0x0000001304003986 */ /* 0x0001e2000c10110c */
[----:B------:R-:W-:-:S02]  /*6ab0*/  IADD3 R12, P6, R13, R3, RZ ;  /* 0x000000030d0c7210 */ /* 0x000fc40007fde0ff */
[----:B------:R-:W-:Y:S01]  /*6ac0*/  LOP3.LUT R14, R95, 0x70, RZ, 0xfc, !PT ;  /* 0x000000705f0e7812 */ /* 0x000fe200078efcff */
[----:B------:R1:W-:Y:S01]  /*6ad0*/  @P2 STG.E.U8 desc[UR12][R6.64], R23 ;  /* 0x0000001706002986 */ /* 0x0003e2000c10110c */
[----:B------:R-:W-:Y:S02]  /*6ae0*/  ISETP.LT.AND P5, PT, R16, UR7, !P0 ;  /* 0x0000000710007c0c */ /* 0x000fe4000c7a1270 */
[----:B------:R-:W-:Y:S02]  /*6af0*/  LEA.HI.X.SX32 R13, R13, R2, 0x1, P6 ;  /* 0x000000020d0d7211 */ /* 0x000fe400030f0eff */
[----:B------:R-:W-:Y:S02]  /*6b00*/  ISETP.LT.AND P2, PT, R14, UR7, !P0 ;  /* 0x000000070e007c0c */ /* 0x000fe4000c741270 */
[----:B------:R-:W-:Y:S02]  /*6b10*/  IADD3 R14, P6, R17, R3, RZ ;  /* 0x00000003110e7210 */ /* 0x000fe40007fde0ff */
[----:B------:R-:W-:-:S02]  /*6b20*/  PRMT R21, R8, 0x7771, RZ ;  /* 0x0000777108157816 */ /* 0x000fc400000000ff */
[----:B------:R-:W-:Y:S01]  /*6b30*/  LEA.HI.X.SX32 R15, R17, R2, 0x1, P6 ;  /* 0x00000002110f7211 */ /* 0x000fe200030f0eff */
[C---:B------:R-:W-:Y:S01]  /*6b40*/  IMAD R17, R0.reuse, 0x2, R17 ;  /* 0x0000000200117824 */ /* 0x040fe200078e0211 */
[----:B------:R-:W-:Y:S01]  /*6b50*/  LOP3.LUT R16, R95, 0x6e, RZ, 0xfc, !PT ;  /* 0x0000006e5f107812 */ /* 0x000fe200078efcff */
[----:B------:R2:W-:Y:S01]  /*6b60*/  @P1 STG.E.U8 desc[UR12][R12.64], R21 ;  /* 0x000000150c001986 */ /* 0x0005e2000c10110c */
[----:B0-----:R-:W-:Y:S01]  /*6b70*/  PRMT R19, R9, 0x7771, RZ ;  /* 0x0000777109137816 */ /* 0x001fe200000000ff */
[----:B-1----:R-:W-:Y:S01]  /*6b80*/  IMAD R7, R0, 0x2, R17 ;  /* 0x0000000200077824 */ /* 0x002fe200078e0211 */
[----:B------:R-:W-:Y:S02]  /*6b90*/  LOP3.LUT R5, R95, 0x74, RZ, 0xfc, !PT ;  /* 0x000000745f057812 */ /* 0x000fe400078efcff */
[----:B------:R-:W-:Y:S01]  /*6ba0*/  IADD3 R4, P6, R17, R3, RZ ;  /* 0x0000000311047210 */ /* 0x000fe20007fde0ff */
[----:B------:R0:W-:Y:S01]  /*6bb0*/  @P5 STG.E.U8 desc[UR12][R14.64], R19 ;  /* 0x000000130e005986 */ /* 0x0001e2000c10110c */
[----:B------:R-:W-:-:S02]  /*6bc0*/  ISETP.LT.AND P3, PT, R16, UR7, !P0 ;  /* 0x0000000710007c0c */ /* 0x000fc4000c761270 */
[----:B------:R-:W-:Y:S02]  /*6bd0*/  ISETP.LT.AND P5, PT, R5, UR7, !P0 ;  /* 0x0000000705007c0c */ /* 0x000fe4000c7a1270 */
[-C--:B------:R-:W-:Y:S01]  /*6be0*/  LEA.HI.X.SX32 R5, R17, R2.reuse, 0x1, P6 ;  /* 0x0000000211057211 */ /* 0x080fe200030f0eff */
[----:B--2---:R-:W-:Y:S01]  /*6bf0*/  IMAD R13, R0, 0x2, R7 ;  /* 0x00000002000d7824 */ /* 0x004fe200078e0207 */
[-C--:B------:R-:W-:Y:S02]  /*6c00*/  IADD3 R6, P6, R7, R3.reuse, RZ ;  /* 0x0000000307067210 */ /* 0x080fe40007fde0ff */
[----:B------:R-:W-:Y:S02]  /*6c10*/  PRMT R23, R10, 0x7771, RZ ;  /* 0x000077710a177816 */ /* 0x000fe400000000ff */
[----:B------:R-:W-:Y:S01]  /*6c20*/  PRMT R21, R11, 0x7771, RZ ;  /* 0x000077710b157816 */ /* 0x000fe200000000ff */
[C---:B0-----:R-:W-:Y:S01]  /*6c30*/  IMAD R15, R0.reuse, 0x2, R13 ;  /* 0x00000002000f7824 */ /* 0x041fe200078e020d */
[----:B------:R-:W-:Y:S01]  /*6c40*/  LEA.HI.X.SX32 R7, R7, R2, 0x1, P6 ;  /* 0x0000000207077211 */ /* 0x000fe200030f0eff */
[----:B------:R-:W-:Y:S01]  /*6c50*/  @P4 STG.E.U8 desc[UR12][R4.64], R23 ;  /* 0x0000001704004986 */ /* 0x000fe2000c10110c */
[----:B------:R-:W-:Y:S01]  /*6c60*/  IADD3 R12, P6, R13, R3, RZ ;  /* 0x000000030d0c7210 */ /* 0x000fe20007fde0ff */
[----:B------:R-:W-:Y:S01]  /*6c70*/  IMAD R17, R0, 0x2, R15 ;  /* 0x0000000200117824 */ /* 0x000fe200078e020f */
[C---:B------:R-:W-:Y:S01]  /*6c80*/  LOP3.LUT R14, R95.reuse, 0x78, RZ, 0xfc, !PT ;  /* 0x000000785f0e7812 */ /* 0x040fe200078efcff */
[----:B------:R0:W-:Y:S01]  /*6c90*/  @P3 STG.E.U8 desc[UR12][R6.64], R21 ;  /* 0x0000001506003986 */ /* 0x0001e2000c10110c */
[----:B------:R-:W-:-:S02]  /*6ca0*/  LOP3.LUT R16, R95, 0x72, RZ, 0xfc, !PT ;  /* 0x000000725f107812 */ /* 0x000fc400078efcff */
[----:B------:R-:W-:Y:S02]  /*6cb0*/  LEA.HI.X.SX32 R13, R13, R2, 0x1, P6 ;  /* 0x000000020d0d7211 */ /* 0x000fe400030f0eff */
[----:B------:R-:W-:Y:S02]  /*6cc0*/  PRMT R19, R8, 0x7772, RZ ;  /* 0x0000777208137816 */ /* 0x000fe400000000ff */
[----:B------:R-:W-:Y:S02]  /*6cd0*/  ISETP.LT.AND P3, PT, R14, UR7, !P0 ;  /* 0x000000070e007c0c */ /* 0x000fe4000c761270 */
[----:B------:R-:W-:Y:S01]  /*6ce0*/  ISETP.LT.AND P1, PT, R16, UR7, !P0 ;  /* 0x0000000710007c0c */ /* 0x000fe2000c721270 */
[----:B------:R1:W-:Y:S01]  /*6cf0*/  @P2 STG.E.U8 desc[UR12][R12.64], R19 ;  /* 0x000000130c002986 */ /* 0x0003e2000c10110c */
[----:B------:R-:W-:Y:S01]  /*6d00*/  IADD3 R14, P6, R15, R3, RZ ;  /* 0x000000030f0e7210 */ /* 0x000fe20007fde0ff */
[----:B0-----:R-:W-:Y:S01]  /*6d10*/  IMAD R7, R0, 0x2, R17 ;  /* 0x0000000200077824 */ /* 0x001fe200078e0211 */
[----:B------:R-:W-:-:S02]  /*6d20*/  LOP3.LUT R4, R95, 0x7a, RZ, 0xfc, !PT ;  /* 0x0000007a5f047812 */ /* 0x000fc400078efcff */
[-C--:B------:R-:W-:Y:S01]  /*6d30*/  LEA.HI.X.SX32 R15, R15, R2.reuse, 0x1, P6 ;  /* 0x000000020f0f7211 */ /* 0x080fe200030f0eff */
[----:B------:R-:W-:Y:S01]  /*6d40*/  IMAD R21, R0, 0x2, R7 ;  /* 0x0000000200157824 */ /* 0x000fe200078e0207 */
[----:B------:R-:W-:Y:S02]  /*6d50*/  ISETP.LT.AND P2, PT, R4, UR7, !P0 ;  /* 0x0000000704007c0c */ /* 0x000fe4000c741270 */
[-C--:B------:R-:W-:Y:S02]  /*6d60*/  IADD3 R4, P6, R17, R3.reuse, RZ ;  /* 0x0000000311047210 */ /* 0x080fe40007fde0ff */
[----:B------:R-:W-:Y:S02]  /*6d70*/  PRMT R25, R9, 0x7772, RZ ;  /* 0x0000777209197816 */ /* 0x000fe400000000ff */
[----:B------:R-:W-:Y:S01]  /*6d80*/  LEA.HI.X.SX32 R5, R17, R2, 0x1, P6 ;  /* 0x0000000211057211 */ /* 0x000fe200030f0eff */
[C---:B------:R-:W-:Y:S01]  /*6d90*/  IMAD R17, R0.reuse, 0x2, R21 ;  /* 0x0000000200117824 */ /* 0x040fe200078e0215 */
[----:B------:R-:W-:Y:S01]  /*6da0*/  LOP3.LUT R16, R95, 0x76, RZ, 0xfc, !PT ;  /* 0x000000765f107812 */ /* 0x000fe200078efcff */
[----:B------:R0:W-:Y:S01]  /*6db0*/  @P1 STG.E.U8 desc[UR12][R14.64], R25 ;  /* 0x000000190e001986 */ /* 0x0001e2000c10110c */
[----:B------:R-:W-:Y:S01]  /*6dc0*/  IADD3 R6, P1, R7, R3, RZ ;  /* 0x0000000307067210 */ /* 0x000fe20007f3e0ff */
[----:B------:R-:W-:Y:S01]  /*6dd0*/  IMAD R23, R0, 0x2, R17 ;  /* 0x0000000200177824 */ /* 0x000fe200078e0211 */
[----:B-1----:R-:W-:-:S02]  /*6de0*/  LOP3.LUT R19, R95, 0x7c, RZ, 0xfc, !PT ;  /* 0x0000007c5f137812 */ /* 0x002fc400078efcff */
[-C--:B------:R-:W-:Y:S01]  /*6df0*/  LEA.HI.X.SX32 R7, R7, R2.reuse, 0x1, P1 ;  /* 0x0000000207077211 */ /* 0x080fe200008f0eff */
[----:B------:R-:W-:Y:S01]  /*6e00*/  IMAD R0, R0, 0x2, R23 ;  /* 0x0000000200007824 */ /* 0x000fe200078e0217 */
[----:B------:R-:W-:Y:S02]  /*6e10*/  ISETP.LT.AND P4, PT, R16, UR7, !P0 ;  /* 0x0000000710007c0c */ /* 0x000fe4000c781270 */
[-C--:B------:R-:W-:Y:S02]  /*6e20*/  IADD3 R12, P6, R21, R3.reuse, RZ ;  /* 0x00000003150c7210 */ /* 0x080fe40007fde0ff */
[----:B------:R-:W-:Y:S02]  /*6e30*/  LOP3.LUT R95, R95, 0x7e, RZ, 0xfc, !PT ;  /* 0x0000007e5f5f7812 */ /* 0x000fe400078efcff */
[----:B0-----:R-:W-:Y:S02]  /*6e40*/  IADD3 R14, P1, R23, R3, RZ ;  /* 0x00000003170e7210 */ /* 0x001fe40007f3e0ff */
[----:B------:R-:W-:-:S02]  /*6e50*/  LEA.HI.X.SX32 R13, R21, R2, 0x1, P6 ;  /* 0x00000002150d7211 */ /* 0x000fc400030f0eff */
[----:B------:R-:W-:Y:S02]  /*6e60*/  LEA.HI.X.SX32 R15, R23, R2, 0x1, P1 ;  /* 0x00000002170f7211 */ /* 0x000fe400008f0eff */
[----:B------:R-:W-:Y:S02]  /*6e70*/  ISETP.LT.AND P1, PT, R19, UR7, !P0 ;  /* 0x0000000713007c0c */ /* 0x000fe4000c721270 */
[----:B------:R-:W-:Y:S02]  /*6e80*/  ISETP.LT.AND P0, PT, R95, UR7, !P0 ;  /* 0x000000075f007c0c */ /* 0x000fe4000c701270 */
[----:B------:R-:W-:Y:S02]  /*6e90*/  IADD3 R16, P6, R17, R3, RZ ;  /* 0x0000000311107210 */ /* 0x000fe40007fde0ff */
[----:B------:R-:W-:Y:S02]  /*6ea0*/  PRMT R25, R10, 0x7772, RZ ;  /* 0x000077720a197816 */ /* 0x000fe400000000ff */
[----:B------:R-:W-:-:S02]  /*6eb0*/  PRMT R23, R11, 0x7772, RZ ;  /* 0x000077720b177816 */ /* 0x000fc400000000ff */
[-C--:B------:R-:W-:Y:S01]  /*6ec0*/  LEA.HI.X.SX32 R17, R17, R2.reuse, 0x1, P6 ;  /* 0x0000000211117211 */ /* 0x080fe200030f0eff */
[----:B------:R0:W-:Y:S01]  /*6ed0*/  @P5 STG.E.U8 desc[UR12][R4.64], R25 ;  /* 0x0000001904005986 */ /* 0x0001e2000c10110c */
[----:B------:R-:W-:Y:S02]  /*6ee0*/  PRMT R21, R8, 0x7773, RZ ;  /* 0x0000777308157816 */ /* 0x000fe400000000ff */
[----:B------:R-:W-:Y:S01]  /*6ef0*/  IADD3 R18, P6, R0, R3, RZ ;  /* 0x0000000300127210 */ /* 0x000fe20007fde0ff */
[----:B------:R0:W-:Y:S01]  /*6f00*/  @P4 STG.E.U8 desc[UR12][R6.64], R23 ;  /* 0x0000001706004986 */ /* 0x0001e2000c10110c */
[----:B------:R-:W-:Y:S02]  /*6f10*/  PRMT R9, R9, 0x7773, RZ ;  /* 0x0000777309097816 */ /* 0x000fe400000000ff */
[----:B------:R-:W-:Y:S01]  /*6f20*/  PRMT R3, R10, 0x7773, RZ ;  /* 0x000077730a037816 */ /* 0x000fe200000000ff */
[----:B------:R0:W-:Y:S01]  /*6f30*/  @P3 STG.E.U8 desc[UR12][R12.64], R21 ;  /* 0x000000150c003986 */ /* 0x0001e2000c10110c */
[----:B------:R-:W-:-:S02]  /*6f40*/  LEA.HI.X.SX32 R19, R0, R2, 0x1, P6 ;  /* 0x0000000200137211 */ /* 0x000fc400030f0eff */
[----:B------:R-:W-:Y:S01]  /*6f50*/  PRMT R11, R11, 0x7773, RZ ;  /* 0x000077730b0b7816 */ /* 0x000fe200000000ff */
[----:B------:R0:W-:Y:S04]  /*6f60*/  @P2 STG.E.U8 desc[UR12][R16.64], R9 ;  /* 0x0000000910002986 */ /* 0x0001e8000c10110c */
[----:B------:R0:W-:Y:S01]  /*6f70*/  @P1 STG.E.U8 desc[UR12][R14.64], R3 ;  /* 0x000000030e001986 */ /* 0x0001e2000c10110c */
[----:B------:R-:W-:Y:S05]  /*6f80*/  @!P0 EXIT ;  /* 0x000000000000894d */ /* 0x000fea0003800000 */
[----:B------:R-:W-:Y:S01]  /*6f90*/  STG.E.U8 desc[UR12][R18.64], R11 ;  /* 0x0000000b12007986 */ /* 0x000fe2000c10110c */
[----:B------:R-:W-:Y:S05]  /*6fa0*/  EXIT ;  /* 0x000000000000794d */ /* 0x000fea0003800000 */
.L_x_2:
[----:B------:R-:W-:-:S00]  /*6fb0*/  BRA `(.L_x_2) ;  /* 0xfffffffc00fc7947 */ /* 0x000fc0000383ffff */
[----:B------:R-:W-:-:S00]  /*6fc0*/  NOP ;  /* 0x0000000000007918 */ /* 0x000fc00000000000 */
        /* <DEDUP_REMOVED lines=11> */
.L_x_3:


//--------------------- .nv.shared.matmul_kernel  --------------------------
	.section	.nv.shared.matmul_kernel,"aw",@nobits
	.sectionflags	@""
	.align	16
	.zero		1024


//--------------------- .nv.shared.reserved.0     --------------------------
	.section	.nv.shared.reserved.0,"aw",@nobits
	.weak		__nv_reservedSMEM_offset_0_alias
	.size		__nv_reservedSMEM_offset_0_alias, 0, 0
	.other		__nv_reservedSMEM_offset_0_alias,@"STO_CUDA_RESERVED_SHARED STV_DEFAULT"
__nv_reservedSMEM_offset_0_alias:
	.zero		0


//--------------------- .nv.constant0.matmul_kernel --------------------------
	.section	.nv.constant0.matmul_kernel,"a",@progbits
	.sectionflags	@""
	.align	4
.nv.constant0.matmul_kernel:
	.zero		608


//--------------------- SYMBOLS --------------------------

	.type		.nv.reservedSmem.offset0,@object
	.size		.nv.reservedSmem.offset0,0x4
